def matmul_kernel(
    a_ptr,
    b_ptr,
    c_ptr,
    M,
    N,
    K,
    stride_am,
    stride_ak,
    stride_bk,
    stride_bn,
    stride_cm,
    stride_cn,
    BLOCK_M: tl.constexpr,
    BLOCK_N: tl.constexpr,
    BLOCK_K: tl.constexpr,
    GROUP_M: tl.constexpr,
):
    pid = tl.program_id(axis=0)
    num_pid_m = tl.cdiv(M, BLOCK_M)
    num_pid_n = tl.cdiv(N, BLOCK_N)
    num_pid_in_group = GROUP_M * num_pid_n
    group_id = pid // num_pid_in_group
    first_pid_m = group_id * GROUP_M
    group_size_m = min(num_pid_m - first_pid_m, GROUP_M)
    pid_m = first_pid_m + ((pid % num_pid_in_group) % group_size_m)
    pid_n = (pid % num_pid_in_group) // group_size_m

    offs_am = (pid_m * BLOCK_M + tl.arange(0, BLOCK_M)) % M
    offs_bn = (pid_n * BLOCK_N + tl.arange(0, BLOCK_N)) % N
    offs_k = tl.arange(0, BLOCK_K)
    a_ptrs = a_ptr + offs_am[:, None] * stride_am + offs_k[None, :] * stride_ak
    b_ptrs = b_ptr + offs_k[:, None] * stride_bk + offs_bn[None, :] * stride_bn

    acc = tl.zeros((BLOCK_M, BLOCK_N), dtype=tl.float32)
    for kk in range(0, tl.cdiv(K, BLOCK_K)):
        a = tl.load(a_ptrs, mask=offs_k[None, :] < K - kk * BLOCK_K, other=0.0)
        b = tl.load(b_ptrs, mask=offs_k[:, None] < K - kk * BLOCK_K, other=0.0)
        acc = tl.dot(a, b, acc)
        a_ptrs += BLOCK_K * stride_ak
        b_ptrs += BLOCK_K * stride_bk

    c = acc.to(c_ptr.dtype.element_ty)
    offs_cm = pid_m * BLOCK_M + tl.arange(0, BLOCK_M)
    offs_cn = pid_n * BLOCK_N + tl.arange(0, BLOCK_N)
    c_ptrs = c_ptr + offs_cm[:, None] * stride_cm + offs_cn[None, :] * stride_cn
    mask = (offs_cm[:, None] < M) & (offs_cn[None, :] < N)
    tl.store(c_ptrs, c, mask=mask)

# config = {"BLOCK_K": 64, "BLOCK_M": 256, "BLOCK_N": 128, "GROUP_M": 8, "arch": "sm_80", "dtype": "bf16", "num_ctas": 1, "num_stages": 3, "num_warps": 16}
# arch = sm_80


// ===== COMPILED SASS (sm_80) =====

	.target	sm_80

	.elftype	@"ET_EXEC"


//--------------------- .note.nv.tkinfo           --------------------------
	.section	.note.nv.tkinfo,"",@"SHT_NOTE"
	.sectionflags	@"SHF_NOTE_NV_TKINFO"
	.tkinfo
        /*0018*/ 	.word	0x00000002
        /*0030*/ 	.string	""
        /*0030*/ 	.string	"ptxas"
        /*0030*/ 	.string	"Cuda compilation tools, release 13.0, V13.0.88"
        /*0030*/ 	.string	"Build cuda_13.0.r13.0/compiler.36424714_0"
        /*0030*/ 	.string	"-v  -suppress-debug-info  -lineinfo  -arch sm_80 "



//--------------------- .note.nv.cuinfo           --------------------------
	.section	.note.nv.cuinfo,"",@"SHT_NOTE"
	.sectionflags	@"SHF_NOTE_NV_CUINFO"
        /*0018*/ 	.short	0x0002
        /*001a*/ 	.short	0x0050
        /*001c*/ 	.short	0x0082
	.zero		2


//--------------------- .nv.info                  --------------------------
	.section	.nv.info,"",@"SHT_CUDA_INFO"
	.align	4


	//----- nvinfo : EIATTR_REGCOUNT
	.align		4
        /*0000*/ 	.byte	0x04, 0x2f
        /*0002*/ 	.short	(.L_1 - .L_0)
	.align		4
.L_0:
        /*0004*/ 	.word	index@(matmul_kernel)
        /*0008*/ 	.word	0x00000080


	//----- nvinfo : EIATTR_FRAME_SIZE
	.align		4
.L_1:
        /*000c*/ 	.byte	0x04, 0x11
        /*000e*/ 	.short	(.L_3 - .L_2)
	.align		4
.L_2:
        /*0010*/ 	.word	index@(matmul_kernel)
        /*0014*/ 	.word	0x00000090


	//----- nvinfo : EIATTR_MIN_STACK_SIZE
	.align		4
.L_3:
        /*0018*/ 	.byte	0x04, 0x12
        /*001a*/ 	.short	(.L_5 - .L_4)
	.align		4
.L_4:
        /*001c*/ 	.word	index@(matmul_kernel)
        /*0020*/ 	.word	0x00000090
.L_5:


//--------------------- .nv.info.matmul_kernel    --------------------------
	.section	.nv.info.matmul_kernel,"",@"SHT_CUDA_INFO"
	.sectionflags	@""
	.align	4


	//----- nvinfo : EIATTR_CUDA_API_VERSION
	.align		4
        /*0000*/ 	.byte	0x04, 0x37
        /*0002*/ 	.short	(.L_7 - .L_6)
.L_6:
        /*0004*/ 	.word	0x00000082


	//----- nvinfo : EIATTR_SW2861232_WAR
	.align		4
.L_7:
        /*0008*/ 	.byte	0x01, 0x35
	.zero		2


	//----- nvinfo : EIATTR_PARAM_CBANK
	.align		4
        /*000c*/ 	.byte	0x04, 0x0a
        /*000e*/ 	.short	(.L_9 - .L_8)
	.align		4
.L_8:
        /*0010*/ 	.word	index@(.nv.constant0.matmul_kernel)
        /*0014*/ 	.short	0x0160
        /*0016*/ 	.short	0x0050


	//----- nvinfo : EIATTR_CBANK_PARAM_SIZE
	.align		4
.L_9:
        /*0018*/ 	.byte	0x03, 0x19
        /*001a*/ 	.short	0x0050


	//----- nvinfo : EIATTR_KPARAM_INFO
	.align		4
        /*001c*/ 	.byte	0x04, 0x17
        /*001e*/ 	.short	(.L_11 - .L_10)
.L_10:
        /*0020*/ 	.word	0x00000000
        /*0024*/ 	.short	0x000d
        /*0026*/ 	.short	0x0048
        /*0028*/ 	.byte	0x00, 0xf4, 0x21, 0x00


	//----- nvinfo : EIATTR_KPARAM_INFO
	.align		4
.L_11:
        /*002c*/ 	.byte	0x04, 0x17
        /*002e*/ 	.short	(.L_13 - .L_12)
.L_12:
        /*0030*/ 	.word	0x00000000
        /*0034*/ 	.short	0x000c
        /*0036*/ 	.short	0x0040
        /*0038*/ 	.byte	0x00, 0xf4, 0x21, 0x00


	//----- nvinfo : EIATTR_KPARAM_INFO
	.align		4
.L_13:
        /*003c*/ 	.byte	0x04, 0x17
        /*003e*/ 	.short	(.L_15 - .L_14)
.L_14:
        /*0040*/ 	.word	0x00000000
        /*0044*/ 	.short	0x000b
        /*0046*/ 	.short	0x0038
        /*0048*/ 	.byte	0x00, 0xf0, 0x11, 0x00


	//----- nvinfo : EIATTR_KPARAM_INFO
	.align		4
.L_15:
        /*004c*/ 	.byte	0x04, 0x17
        /*004e*/ 	.short	(.L_17 - .L_16)
.L_16:
        /*0050*/ 	.word	0x00000000
        /*0054*/ 	.short	0x000a
        /*0056*/ 	.short	0x0034
        /*0058*/ 	.byte	0x00, 0xf0, 0x11, 0x00


	//----- nvinfo : EIATTR_KPARAM_INFO
	.align		4
.L_17:
        /*005c*/ 	.byte	0x04, 0x17
        /*005e*/ 	.short	(.L_19 - .L_18)
.L_18:
        /*0060*/ 	.word	0x00000000
        /*0064*/ 	.short	0x0009
        /*0066*/ 	.short	0x0030
        /*0068*/ 	.byte	0x00, 0xf0, 0x11, 0x00


	//----- nvinfo : EIATTR_KPARAM_INFO
	.align		4
.L_19:
        /*006c*/ 	.byte	0x04, 0x17
        /*006e*/ 	.short	(.L_21 - .L_20)
.L_20:
        /*0070*/ 	.word	0x00000000
        /*0074*/ 	.short	0x0008
        /*0076*/ 	.short	0x002c
        /*0078*/ 	.byte	0x00, 0xf0, 0x11, 0x00


	//----- nvinfo : EIATTR_KPARAM_INFO
	.align		4
.L_21:
        /*007c*/ 	.byte	0x04, 0x17
        /*007e*/ 	.short	(.L_23 - .L_22)
.L_22:
        /*0080*/ 	.word	0x00000000
        /*0084*/ 	.short	0x0007
        /*0086*/ 	.short	0x0028
        /*0088*/ 	.byte	0x00, 0xf0, 0x11, 0x00


	//----- nvinfo : EIATTR_KPARAM_INFO
	.align		4
.L_23:
        /*008c*/ 	.byte	0x04, 0x17
        /*008e*/ 	.short	(.L_25 - .L_24)
.L_24:
        /*0090*/ 	.word	0x00000000
        /*0094*/ 	.short	0x0006
        /*0096*/ 	.short	0x0024
        /*0098*/ 	.byte	0x00, 0xf0, 0x11, 0x00


	//----- nvinfo : EIATTR_KPARAM_INFO
	.align		4
.L_25:
        /*009c*/ 	.byte	0x04, 0x17
        /*009e*/ 	.short	(.L_27 - .L_26)
.L_26:
        /*00a0*/ 	.word	0x00000000
        /*00a4*/ 	.short	0x0005
        /*00a6*/ 	.short	0x0020
        /*00a8*/ 	.byte	0x00, 0xf0, 0x11, 0x00


	//----- nvinfo : EIATTR_KPARAM_INFO
	.align		4
.L_27:
        /*00ac*/ 	.byte	0x04, 0x17
        /*00ae*/ 	.short	(.L_29 - .L_28)
.L_28:
        /*00b0*/ 	.word	0x00000000
        /*00b4*/ 	.short	0x0004
        /*00b6*/ 	.short	0x001c
        /*00b8*/ 	.byte	0x00, 0xf0, 0x11, 0x00


	//----- nvinfo : EIATTR_KPARAM_INFO
	.align		4
.L_29:
        /*00bc*/ 	.byte	0x04, 0x17
        /*00be*/ 	.short	(.L_31 - .L_30)
.L_30:
        /*00c0*/ 	.word	0x00000000
        /*00c4*/ 	.short	0x0003
        /*00c6*/ 	.short	0x0018
        /*00c8*/ 	.byte	0x00, 0xf0, 0x11, 0x00


	//----- nvinfo : EIATTR_KPARAM_INFO
	.align		4
.L_31:
        /*00cc*/ 	.byte	0x04, 0x17
        /*00ce*/ 	.short	(.L_33 - .L_32)
.L_32:
        /*00d0*/ 	.word	0x00000000
        /*00d4*/ 	.short	0x0002
        /*00d6*/ 	.short	0x0010
        /*00d8*/ 	.byte	0x00, 0xf4, 0x21, 0x00


	//----- nvinfo : EIATTR_KPARAM_INFO
	.align		4
.L_33:
        /*00dc*/ 	.byte	0x04, 0x17
        /*00de*/ 	.short	(.L_35 - .L_34)
.L_34:
        /*00e0*/ 	.word	0x00000000
        /*00e4*/ 	.short	0x0001
        /*00e6*/ 	.short	0x0008
        /*00e8*/ 	.byte	0x00, 0xf4, 0x21, 0x00


	//----- nvinfo : EIATTR_KPARAM_INFO
	.align		4
.L_35:
        /*00ec*/ 	.byte	0x04, 0x17
        /*00ee*/ 	.short	(.L_37 - .L_36)
.L_36:
        /*00f0*/ 	.word	0x00000000
        /*00f4*/ 	.short	0x0000
        /*00f6*/ 	.short	0x0000
        /*00f8*/ 	.byte	0x00, 0xf4, 0x21, 0x00


	//----- nvinfo : EIATTR_MAXREG_COUNT
	.align		4
.L_37:
        /*00fc*/ 	.byte	0x03, 0x1b
        /*00fe*/ 	.short	0x0080


	//----- nvinfo : EIATTR_NUM_BARRIERS
	.align		4
        /*0100*/ 	.byte	0x02, 0x4c
        /*0102*/ 	.byte	0x01
	.zero		1


	//----- nvinfo : EIATTR_ANNOTATIONS
	.align		4
        /*0104*/ 	.byte	0x04, 0x55
        /*0106*/ 	.short	(.L_39 - .L_38)


	//   ....[0]....
.L_38:
        /*0108*/ 	.word	0x00000001
        /*010c*/ 	.byte	0x30, 0x06, 0x00, 0x00, 0x01, 0x00, 0x00, 0x00, 0xa0, 0x06, 0x00, 0x00, 0x01, 0x00, 0x00, 0x00
        /* <DEDUP_REMOVED lines=31> */
        /*030c*/ 	.byte	0x60, 0x4b, 0x00, 0x00, 0x01, 0x00, 0x00, 0x00, 0x70, 0x4b, 0x00, 0x00


	//----- nvinfo : EIATTR_MERCURY_ISA_VERSION
	.align		4
.L_39:
        /*0318*/ 	.byte	0x03, 0x5f
        /*031a*/ 	.short	0x0000


	//----- nvinfo : EIATTR_EXIT_INSTR_OFFSETS
	.align		4
        /*031c*/ 	.byte	0x04, 0x1c
        /*031e*/ 	.short	(.L_41 - .L_40)


	//   ....[0]....
.L_40:
        /*0320*/ 	.word	0x00006930


	//   ....[1]....
        /*0324*/ 	.word	0x00006960


	//----- nvinfo : EIATTR_REQNTID
	.align		4
.L_41:
        /*0328*/ 	.byte	0x04, 0x10
        /*032a*/ 	.short	(.L_43 - .L_42)
.L_42:
        /*032c*/ 	.word	0x00000200
        /*0330*/ 	.word	0x00000001
        /*0334*/ 	.word	0x00000001
.L_43:


//--------------------- .nv.callgraph             --------------------------
	.section	.nv.callgraph,"",@"SHT_CUDA_CALLGRAPH"
	.align	4
	.sectionentsize	8
	.align		4
        /*0000*/ 	.word	0x00000000
	.align		4
        /*0004*/ 	.word	0xffffffff
	.align		4
        /*0008*/ 	.word	0x00000000
	.align		4
        /*000c*/ 	.word	0xfffffffe
	.align		4
        /*0010*/ 	.word	0x00000000
	.align		4
        /*0014*/ 	.word	0xfffffffd
	.align		4
        /*0018*/ 	.word	0x00000000
	.align		4
        /*001c*/ 	.word	0xfffffffc


//--------------------- .nv.rel.action            --------------------------
	.section	.nv.rel.action,"",@"SHT_CUDA_RELOCINFO"
	.align	8
	.sectionentsize	8
        /*0000*/ 	.byte	0x73, 0x00, 0x00, 0x00, 0x00, 0x00, 0x00, 0x00, 0x00, 0x00, 0x00, 0x11, 0x25, 0x00, 0x05, 0x36


//--------------------- .nv.constant0.matmul_kernel --------------------------
	.section	.nv.constant0.matmul_kernel,"a",@progbits
	.sectionflags	@""
	.align	4
.nv.constant0.matmul_kernel:
	.zero		432


//--------------------- .text.matmul_kernel       --------------------------
	.section	.text.matmul_kernel,"ax",@progbits
	.sectioninfo	@"SHI_REGISTERS=128"
	.align	128
        .global         matmul_kernel
        .type           matmul_kernel,@function
        .size           matmul_kernel,(.L_x_5 - matmul_kernel)
        .other          matmul_kernel,@"STO_CUDA_ENTRY STV_DEFAULT"
matmul_kernel:
.text.matmul_kernel:
[----:B------:R-:W-:-:S03]  /*0000*/  IMAD.MOV.U32 R1, RZ, RZ, c[0x0][0x28] ;  /* 0x00000a00ff017624 */ /* 0x000fc600078e00ff */
[----:B------:R-:W-:Y:S01]  /*0010*/  IMAD.MOV.U32 R0, RZ, RZ, c[0x0][0x17c] ;  /* 0x00005f00ff007624 */ /* 0x000fe200078e00ff */
[----:B------:R-:W0:Y:S01]  /*0020*/  S2R R5, SR_CTAID.X ;  /* 0x0000000000057919 */ /* 0x000e220000002500 */
[----:B------:R-:W-:Y:S01]  /*0030*/  IADD3 R1, R1, -0x90, RZ ;  /* 0xffffff7001017810 */ /* 0x000fe20007ffe0ff */
[----:B------:R-:W-:Y:S02]  /*0040*/  ULDC UR4, c[0x0][0x180] ;  /* 0x0000600000047ab9 */ /* 0x000fe40000000800 */
[----:B------:R-:W-:Y:S01]  /*0050*/  IADD3 R0, R0, 0x7f, RZ ;  /* 0x0000007f00007810 */ /* 0x000fe20007ffe0ff */
[----:B------:R-:W1:Y:S01]  /*0060*/  S2R R80, SR_TID.X ;  /* 0x0000000000507919 */ /* 0x000e620000002100 */
[----:B------:R-:W-:Y:S02]  /*0070*/  ULDC.64 UR6, c[0x0][0x118] ;  /* 0x0000460000067ab9 */ /* 0x000fe40000000a00 */
[----:B------:R-:W-:-:S04]  /*0080*/  SHF.R.S32.HI R3, RZ, 0x1f, R0 ;  /* 0x0000001fff037819 */ /* 0x000fc80000011400 */
[----:B------:R-:W-:-:S04]  /*0090*/  LEA.HI R3, R3, R0, RZ, 0x7 ;  /* 0x0000000003037211 */ /* 0x000fc800078f38ff */
[----:B------:R-:W-:-:S05]  /*00a0*/  SHF.R.S32.HI R3, RZ, 0x7, R3 ;  /* 0x00000007ff037819 */ /* 0x000fca0000011403 */
[----:B------:R-:W-:Y:S01]  /*00b0*/  IMAD.SHL.U32 R4, R3, 0x8, RZ ;  /* 0x0000000803047824 */ /* 0x000fe200078e00ff */
[----:B0-----:R-:W-:-:S04]  /*00c0*/  IABS R8, R5 ;  /* 0x0000000500087213 */ /* 0x001fc80000000000 */
[-C--:B------:R-:W-:Y:S02]  /*00d0*/  IABS R7, R4.reuse ;  /* 0x0000000400077213 */ /* 0x080fe40000000000 */
[----:B------:R-:W-:Y:S02]  /*00e0*/  IABS R10, R4 ;  /* 0x00000004000a7213 */ /* 0x000fe40000000000 */
[----:B------:R-:W0:Y:S08]  /*00f0*/  I2F.RP R0, R7 ;  /* 0x0000000700007306 */ /* 0x000e300000209400 */
[----:B0-----:R-:W0:Y:S02]  /*0100*/  MUFU.RCP R0, R0 ;  /* 0x0000000000007308 */ /* 0x001e240000001000 */
[----:B0-----:R-:W-:Y:S01]  /*0110*/  IADD3 R2, R0, 0xffffffe, RZ ;  /* 0x0ffffffe00027810 */ /* 0x001fe20007ffe0ff */
[----:B------:R-:W-:-:S05]  /*0120*/  IMAD.MOV R0, RZ, RZ, -R10 ;  /* 0x000000ffff007224 */ /* 0x000fca00078e0a0a */
[----:B------:R0:W2:Y:S02]  /*0130*/  F2I.FTZ.U32.TRUNC.NTZ R3, R2 ;  /* 0x0000000200037305 */ /* 0x0000a4000021f000 */
[----:B0-----:R-:W-:Y:S02]  /*0140*/  IMAD.MOV.U32 R2, RZ, RZ, RZ ;  /* 0x000000ffff027224 */ /* 0x001fe400078e00ff */
[----:B--2---:R-:W-:-:S04]  /*0150*/  IMAD.MOV R6, RZ, RZ, -R3 ;  /* 0x000000ffff067224 */ /* 0x004fc800078e0a03 */
[----:B------:R-:W-:Y:S02]  /*0160*/  IMAD R9, R6, R7, RZ ;  /* 0x0000000706097224 */ /* 0x000fe400078e02ff */
[----:B------:R-:W-:Y:S02]  /*0170*/  IMAD.MOV.U32 R6, RZ, RZ, R8 ;  /* 0x000000ffff067224 */ /* 0x000fe400078e0008 */
[----:B------:R-:W-:-:S06]  /*0180*/  IMAD.HI.U32 R3, R3, R9, R2 ;  /* 0x0000000903037227 */ /* 0x000fcc00078e0002 */
[----:B------:R-:W-:-:S04]  /*0190*/  IMAD.HI.U32 R3, R3, R6, RZ ;  /* 0x0000000603037227 */ /* 0x000fc800078e00ff */
[----:B------:R-:W-:-:S05]  /*01a0*/  IMAD R0, R3, R0, R6 ;  /* 0x0000000003007224 */ /* 0x000fca00078e0206 */
[----:B------:R-:W-:-:S13]  /*01b0*/  ISETP.GT.U32.AND P1, PT, R7, R0, PT ;  /* 0x000000000700720c */ /* 0x000fda0003f24070 */
[----:B------:R-:W-:Y:S01]  /*01c0*/  @!P1 IMAD.IADD R0, R0, 0x1, -R7 ;  /* 0x0000000100009824 */ /* 0x000fe200078e0a07 */
[----:B------:R-:W-:Y:S02]  /*01d0*/  @!P1 IADD3 R3, R3, 0x1, RZ ;  /* 0x0000000103039810 */ /* 0x000fe40007ffe0ff */
[----:B------:R-:W-:Y:S02]  /*01e0*/  ISETP.NE.AND P1, PT, R4, RZ, PT ;  /* 0x000000ff0400720c */ /* 0x000fe40003f25270 */
[----:B------:R-:W-:Y:S02]  /*01f0*/  ISETP.GE.U32.AND P0, PT, R0, R7, PT ;  /* 0x000000070000720c */ /* 0x000fe40003f06070 */
[----:B------:R-:W-:-:S04]  /*0200*/  LOP3.LUT R0, R5, R4, RZ, 0x3c, !PT ;  /* 0x0000000405007212 */ /* 0x000fc800078e3cff */
[----:B------:R-:W-:Y:S01]  /*0210*/  ISETP.GE.AND P2, PT, R0, RZ, PT ;  /* 0x000000ff0000720c */ /* 0x000fe20003f46270 */
[----:B------:R-:W-:-:S05]  /*0220*/  IMAD.MOV.U32 R0, RZ, RZ, c[0x0][0x178] ;  /* 0x00005e00ff007624 */ /* 0x000fca00078e00ff */
[----:B------:R-:W-:Y:S02]  /*0230*/  IADD3 R0, R0, 0xff, RZ ;  /* 0x000000ff00007810 */ /* 0x000fe40007ffe0ff */
[----:B------:R-:W-:-:S05]  /*0240*/  @P0 IADD3 R3, R3, 0x1, RZ ;  /* 0x0000000103030810 */ /* 0x000fca0007ffe0ff */
[----:B------:R-:W-:Y:S01]  /*0250*/  IMAD.MOV.U32 R2, RZ, RZ, R3 ;  /* 0x000000ffff027224 */ /* 0x000fe200078e0003 */
[----:B------:R-:W-:-:S03]  /*0260*/  SHF.R.S32.HI R3, RZ, 0x1f, R0 ;  /* 0x0000001fff037819 */ /* 0x000fc60000011400 */
[----:B------:R-:W-:Y:S01]  /*0270*/  @!P2 IMAD.MOV R2, RZ, RZ, -R2 ;  /* 0x000000ffff02a224 */ /* 0x000fe200078e0a02 */
[----:B------:R-:W-:Y:S02]  /*0280*/  @!P1 LOP3.LUT R2, RZ, R4, RZ, 0x33, !PT ;  /* 0x00000004ff029212 */ /* 0x000fe400078e33ff */
[----:B------:R-:W-:-:S03]  /*0290*/  LEA.HI R3, R3, R0, RZ, 0x8 ;  /* 0x0000000003037211 */ /* 0x000fc600078f40ff */
[----:B------:R-:W-:Y:S02]  /*02a0*/  IMAD.SHL.U32 R6, R2, 0x8, RZ ;  /* 0x0000000802067824 */ /* 0x000fe400078e00ff */
[----:B------:R-:W-:-:S03]  /*02b0*/  IMAD.MOV R2, RZ, RZ, -R2 ;  /* 0x000000ffff027224 */ /* 0x000fc600078e0a02 */
[----:B------:R-:W-:Y:S01]  /*02c0*/  LEA.HI.SX32 R3, R3, -R6, 0x18 ;  /* 0x8000000603037211 */ /* 0x000fe200078fc2ff */
[----:B------:R-:W-:-:S03]  /*02d0*/  IMAD R4, R4, R2, R5 ;  /* 0x0000000204047224 */ /* 0x000fc600078e0205 */
[----:B------:R-:W-:Y:S02]  /*02e0*/  IMNMX R11, R3, 0x8, PT ;  /* 0x00000008030b7817 */ /* 0x000fe40003800200 */
[----:B------:R-:W-:Y:S02]  /*02f0*/  IABS R9, R4 ;  /* 0x0000000400097213 */ /* 0x000fe40000000000 */
[----:B------:R-:W-:-:S04]  /*0300*/  IABS R7, R11 ;  /* 0x0000000b00077213 */ /* 0x000fc80000000000 */
[----:B------:R-:W0:Y:S08]  /*0310*/  I2F.RP R0, R7 ;  /* 0x0000000700007306 */ /* 0x000e300000209400 */
[----:B0-----:R-:W0:Y:S02]  /*0320*/  MUFU.RCP R0, R0 ;  /* 0x0000000000007308 */ /* 0x001e240000001000 */
[----:B0-----:R-:W-:-:S06]  /*0330*/  IADD3 R3, R0, 0xffffffe, RZ ;  /* 0x0ffffffe00037810 */ /* 0x001fcc0007ffe0ff */
[----:B------:R-:W0:Y:S02]  /*0340*/  F2I.FTZ.U32.TRUNC.NTZ R3, R3 ;  /* 0x0000000300037305 */ /* 0x000e24000021f000 */
[----:B0-----:R-:W-:-:S04]  /*0350*/  IMAD.MOV R8, RZ, RZ, -R3 ;  /* 0x000000ffff087224 */ /* 0x001fc800078e0a03 */
[----:B------:R-:W-:Y:S01]  /*0360*/  IMAD.MOV.U32 R2, RZ, RZ, R8 ;  /* 0x000000ffff027224 */ /* 0x000fe200078e0008 */
[----:B------:R-:W-:-:S03]  /*0370*/  IABS R8, R11 ;  /* 0x0000000b00087213 */ /* 0x000fc60000000000 */
[----:B------:R-:W-:Y:S02]  /*0380*/  IMAD R5, R2, R7, RZ ;  /* 0x0000000702057224 */ /* 0x000fe400078e02ff */
[----:B------:R-:W-:Y:S02]  /*0390*/  IMAD.MOV.U32 R2, RZ, RZ, RZ ;  /* 0x000000ffff027224 */ /* 0x000fe400078e00ff */
[----:B------:R-:W-:Y:S02]  /*03a0*/  IMAD.MOV R0, RZ, RZ, -R8 ;  /* 0x000000ffff007224 */ /* 0x000fe400078e0a08 */
[----:B------:R-:W-:Y:S01]  /*03b0*/  IMAD.HI.U32 R2, R3, R5, R2 ;  /* 0x0000000503027227 */ /* 0x000fe200078e0002 */
[----:B-1----:R-:W-:-:S03]  /*03c0*/  SHF.R.U32.HI R3, RZ, 0x8, R80 ;  /* 0x00000008ff037819 */ /* 0x002fc60000011650 */
[----:B------:R-:W-:Y:S01]  /*03d0*/  IMAD.MOV.U32 R5, RZ, RZ, c[0x0][0x180] ;  /* 0x00006000ff057624 */ /* 0x000fe200078e00ff */
[----:B------:R-:W-:Y:S01]  /*03e0*/  SGXT.U32 R78, R3, 0x1 ;  /* 0x00000001034e781a */ /* 0x000fe20000000000 */
[----:B------:R-:W-:Y:S01]  /*03f0*/  IMAD.HI.U32 R2, R2, R9, RZ ;  /* 0x0000000902027227 */ /* 0x000fe200078e00ff */
[----:B------:R-:W-:Y:S02]  /*0400*/  LOP3.LUT R3, R80, 0xff, RZ, 0xc0, !PT ;  /* 0x000000ff50037812 */ /* 0x000fe400078ec0ff */
[----:B------:R-:W-:Y:S01]  /*0410*/  IADD3 R5, R5, 0x3f, RZ ;  /* 0x0000003f05057810 */ /* 0x000fe20007ffe0ff */
[----:B------:R-:W-:Y:S01]  /*0420*/  IMAD R0, R2, R0, R9 ;  /* 0x0000000002007224 */ /* 0x000fe200078e0209 */
[C---:B------:R-:W-:Y:S02]  /*0430*/  LOP3.LUT R38, R78.reuse, 0x2, RZ, 0xfc, !PT ;  /* 0x000000024e267812 */ /* 0x040fe400078efcff */
[----:B------:R-:W-:Y:S02]  /*0440*/  LOP3.LUT R40, R78, 0x4, RZ, 0xfc, !PT ;  /* 0x000000044e287812 */ /* 0x000fe400078efcff */
[----:B------:R-:W-:-:S02]  /*0450*/  ISETP.GT.U32.AND P1, PT, R7, R0, PT ;  /* 0x000000000700720c */ /* 0x000fc40003f24070 */
[C---:B------:R-:W-:Y:S02]  /*0460*/  LOP3.LUT R44, R78.reuse, 0x6, RZ, 0xfc, !PT ;  /* 0x000000064e2c7812 */ /* 0x040fe400078efcff */
[C---:B------:R-:W-:Y:S02]  /*0470*/  LOP3.LUT R45, R78.reuse, 0x8, RZ, 0xfc, !PT ;  /* 0x000000084e2d7812 */ /* 0x040fe400078efcff */
[C---:B------:R-:W-:Y:S02]  /*0480*/  LOP3.LUT R46, R78.reuse, 0xa, RZ, 0xfc, !PT ;  /* 0x0000000a4e2e7812 */ /* 0x040fe400078efcff */
[C---:B------:R-:W-:Y:S02]  /*0490*/  LOP3.LUT R47, R78.reuse, 0xc, RZ, 0xfc, !PT ;  /* 0x0000000c4e2f7812 */ /* 0x040fe400078efcff */
[C---:B------:R-:W-:Y:S02]  /*04a0*/  LOP3.LUT R48, R78.reuse, 0xe, RZ, 0xfc, !PT ;  /* 0x0000000e4e307812 */ /* 0x040fe400078efcff */
[----:B------:R-:W-:Y:S01]  /*04b0*/  LOP3.LUT R49, R78, 0x10, RZ, 0xfc, !PT ;  /* 0x000000104e317812 */ /* 0x000fe200078efcff */
[----:B------:R-:W-:Y:S01]  /*04c0*/  @!P1 IMAD.IADD R0, R0, 0x1, -R7 ;  /* 0x0000000100009824 */ /* 0x000fe200078e0a07 */
[----:B------:R-:W-:-:S02]  /*04d0*/  @!P1 IADD3 R2, R2, 0x1, RZ ;  /* 0x0000000102029810 */ /* 0x000fc40007ffe0ff */
[----:B------:R-:W-:Y:S02]  /*04e0*/  ISETP.NE.AND P1, PT, R11, RZ, PT ;  /* 0x000000ff0b00720c */ /* 0x000fe40003f25270 */
[----:B------:R-:W-:Y:S02]  /*04f0*/  ISETP.GE.U32.AND P0, PT, R0, R7, PT ;  /* 0x000000070000720c */ /* 0x000fe40003f06070 */
[----:B------:R-:W-:Y:S02]  /*0500*/  LOP3.LUT R0, R4, R11, RZ, 0x3c, !PT ;  /* 0x0000000b04007212 */ /* 0x000fe400078e3cff */
[----:B------:R-:W-:Y:S02]  /*0510*/  LOP3.LUT R50, R78, 0x12, RZ, 0xfc, !PT ;  /* 0x000000124e327812 */ /* 0x000fe400078efcff */
[----:B------:R-:W-:Y:S02]  /*0520*/  ISETP.GE.AND P2, PT, R0, RZ, PT ;  /* 0x000000ff0000720c */ /* 0x000fe40003f46270 */
[----:B------:R-:W-:-:S02]  /*0530*/  LOP3.LUT R51, R78, 0x14, RZ, 0xfc, !PT ;  /* 0x000000144e337812 */ /* 0x000fc400078efcff */
[C---:B------:R-:W-:Y:S02]  /*0540*/  LOP3.LUT R56, R78.reuse, 0x16, RZ, 0xfc, !PT ;  /* 0x000000164e387812 */ /* 0x040fe400078efcff */
[----:B------:R-:W-:Y:S02]  /*0550*/  LOP3.LUT R57, R78, 0x18, RZ, 0xfc, !PT ;  /* 0x000000184e397812 */ /* 0x000fe400078efcff */
[----:B------:R-:W-:Y:S02]  /*0560*/  @P0 IADD3 R2, R2, 0x1, RZ ;  /* 0x0000000102020810 */ /* 0x000fe40007ffe0ff */
[----:B------:R-:W-:Y:S02]  /*0570*/  ISETP.GT.AND P0, PT, R5, 0x3f, PT ;  /* 0x0000003f0500780c */ /* 0x000fe40003f04270 */
[----:B------:R-:W-:Y:S01]  /*0580*/  LOP3.LUT R58, R78, 0x1a, RZ, 0xfc, !PT ;  /* 0x0000001a4e3a7812 */ /* 0x000fe200078efcff */
[----:B------:R-:W-:Y:S01]  /*0590*/  @!P2 IMAD.MOV R2, RZ, RZ, -R2 ;  /* 0x000000ffff02a224 */ /* 0x000fe200078e0a02 */
[----:B------:R-:W-:-:S02]  /*05a0*/  @!P1 LOP3.LUT R2, RZ, R11, RZ, 0x33, !PT ;  /* 0x0000000bff029212 */ /* 0x000fc400078e33ff */
[C---:B------:R-:W-:Y:S02]  /*05b0*/  LOP3.LUT R59, R78.reuse, 0x1c, RZ, 0xfc, !PT ;  /* 0x0000001c4e3b7812 */ /* 0x040fe400078efcff */
[C---:B------:R-:W-:Y:S01]  /*05c0*/  LOP3.LUT R61, R78.reuse, 0x1e, RZ, 0xfc, !PT ;  /* 0x0000001e4e3d7812 */ /* 0x040fe200078efcff */
[----:B------:R-:W-:Y:S01]  /*05d0*/  IMAD.MOV R0, RZ, RZ, -R2 ;  /* 0x000000ffff007224 */ /* 0x000fe200078e0a02 */
[----:B------:R-:W-:Y:S01]  /*05e0*/  LOP3.LUT R62, R78, 0x20, RZ, 0xfc, !PT ;  /* 0x000000204e3e7812 */ /* 0x000fe200078efcff */
[----:B------:R-:W-:Y:S01]  /*05f0*/  IMAD.SHL.U32 R24, R2, 0x80, RZ ;  /* 0x0000008002187824 */ /* 0x000fe200078e00ff */
[C---:B------:R-:W-:Y:S01]  /*0600*/  LOP3.LUT R63, R78.reuse, 0x22, RZ, 0xfc, !PT ;  /* 0x000000224e3f7812 */ /* 0x040fe200078efcff */
[----:B------:R-:W-:Y:S01]  /*0610*/  IMAD R0, R11, R0, R4 ;  /* 0x000000000b007224 */ /* 0x000fe200078e0204 */
[----:B------:R-:W-:Y:S02]  /*0620*/  LOP3.LUT R64, R78, 0x24, RZ, 0xfc, !PT ;  /* 0x000000244e407812 */ /* 0x000fe400078efcff */
[----:B------:R0:W-:Y:S01]  /*0630*/  STL [R1+0x40], R24 ;  /* 0x0000401801007387 */ /* 0x0001e20000100800 */
[----:B------:R-:W-:Y:S01]  /*0640*/  IMAD.IADD R0, R6, 0x1, R0 ;  /* 0x0000000106007824 */ /* 0x000fe200078e0200 */
[----:B------:R-:W-:-:S02]  /*0650*/  LOP3.LUT R65, R78, 0x26, RZ, 0xfc, !PT ;  /* 0x000000264e417812 */ /* 0x000fc400078efcff */
[----:B------:R-:W-:Y:S01]  /*0660*/  LOP3.LUT R66, R78, 0x28, RZ, 0xfc, !PT ;  /* 0x000000284e427812 */ /* 0x000fe200078efcff */
[----:B------:R-:W-:Y:S01]  /*0670*/  IMAD R79, R0, 0x100, R3 ;  /* 0x00000100004f7824 */ /* 0x000fe200078e0203 */
[C---:B------:R-:W-:Y:S02]  /*0680*/  LOP3.LUT R67, R78.reuse, 0x2a, RZ, 0xfc, !PT ;  /* 0x0000002a4e437812 */ /* 0x040fe400078efcff */
[C---:B------:R-:W-:Y:S02]  /*0690*/  LOP3.LUT R68, R78.reuse, 0x2c, RZ, 0xfc, !PT ;  /* 0x0000002c4e447812 */ /* 0x040fe400078efcff */
[----:B------:R0:W-:Y:S01]  /*06a0*/  STL [R1+0x70], R79 ;  /* 0x0000704f01007387 */ /* 0x0001e20000100800 */
[C---:B------:R-:W-:Y:S02]  /*06b0*/  LOP3.LUT R69, R78.reuse, 0x2e, RZ, 0xfc, !PT ;  /* 0x0000002e4e457812 */ /* 0x040fe400078efcff */
[C---:B------:R-:W-:Y:S02]  /*06c0*/  LOP3.LUT R70, R78.reuse, 0x30, RZ, 0xfc, !PT ;  /* 0x000000304e467812 */ /* 0x040fe400078efcff */
[----:B------:R-:W-:-:S02]  /*06d0*/  LOP3.LUT R71, R78, 0x32, RZ, 0xfc, !PT ;  /* 0x000000324e477812 */ /* 0x000fc400078efcff */
[C---:B------:R-:W-:Y:S02]  /*06e0*/  LOP3.LUT R72, R78.reuse, 0x34, RZ, 0xfc, !PT ;  /* 0x000000344e487812 */ /* 0x040fe400078efcff */
[C---:B------:R-:W-:Y:S02]  /*06f0*/  LOP3.LUT R73, R78.reuse, 0x36, RZ, 0xfc, !PT ;  /* 0x000000364e497812 */ /* 0x040fe400078efcff */
[C---:B------:R-:W-:Y:S02]  /*0700*/  LOP3.LUT R74, R78.reuse, 0x38, RZ, 0xfc, !PT ;  /* 0x000000384e4a7812 */ /* 0x040fe400078efcff */
[C---:B------:R-:W-:Y:S02]  /*0710*/  LOP3.LUT R75, R78.reuse, 0x3a, RZ, 0xfc, !PT ;  /* 0x0000003a4e4b7812 */ /* 0x040fe400078efcff */
[C---:B------:R-:W-:Y:S02]  /*0720*/  LOP3.LUT R76, R78.reuse, 0x3c, RZ, 0xfc, !PT ;  /* 0x0000003c4e4c7812 */ /* 0x040fe400078efcff */
[----:B------:R-:W-:Y:S01]  /*0730*/  LOP3.LUT R77, R78, 0x3e, RZ, 0xfc, !PT ;  /* 0x0000003e4e4d7812 */ /* 0x000fe200078efcff */
[----:B------:R-:W-:Y:S05]  /*0740*/  @P0 BRA `(.L_x_0) ;  /* 0x0000013000000947 */ /* 0x000fea0003800000 */
[----:B0-----:R-:W-:Y:S01]  /*0750*/  IMAD.SHL.U32 R0, R80, 0x20, RZ ;  /* 0x0000002050007824 */ /* 0x001fe200078e00ff */
[----:B------:R-:W-:Y:S01]  /*0760*/  CS2R R20, SRZ ;  /* 0x0000000000147805 */ /* 0x000fe2000001ff00 */
[----:B------:R-:W-:Y:S01]  /*0770*/  CS2R R26, SRZ ;  /* 0x00000000001a7805 */ /* 0x000fe2000001ff00 */
[----:B------:R-:W-:Y:S01]  /*0780*/  CS2R R36, SRZ ;  /* 0x0000000000247805 */ /* 0x000fe2000001ff00 */
[----:B------:R-:W-:Y:S01]  /*0790*/  CS2R R12, SRZ ;  /* 0x00000000000c7805 */ /* 0x000fe2000001ff00 */
[----:B------:R0:W-:Y:S01]  /*07a0*/  STL [R1+0x74], R0 ;  /* 0x0000740001007387 */ /* 0x0001e20000100800 */
[----:B------:R-:W-:Y:S01]  /*07b0*/  CS2R R52, SRZ ;  /* 0x0000000000347805 */ /* 0x000fe2000001ff00 */
        /* <DEDUP_REMOVED lines=11> */
[----:B------:R-:W-:Y:S05]  /*0870*/  BRA `(.L_x_1) ;  /* 0x000042d000007947 */ /* 0x000fea0003800000 */
.L_x_0:
[----:B0-----:R-:W-:Y:S01]  /*0880*/  IABS R0, c[0x0][0x17c] ;  /* 0x00005f0000007a13 */ /* 0x001fe20000000000 */
[----:B------:R-:W-:Y:S01]  /*0890*/  IMAD.SHL.U32 R109, R3, 0x2, RZ ;  /* 0x00000002036d7824 */ /* 0x000fe200078e00ff */
[----:B------:R-:W-:Y:S01]  /*08a0*/  SHF.R.S32.HI R2, RZ, 0x1f, R5 ;  /* 0x0000001fff027819 */ /* 0x000fe20000011405 */
[C---:B------:R-:W-:Y:S01]  /*08b0*/  IMAD.SHL.U32 R39, R80.reuse, 0x20, RZ ;  /* 0x0000002050277824 */ /* 0x040fe200078e00ff */
[----:B------:R-:W0:Y:S01]  /*08c0*/  I2F.RP R6, R0 ;  /* 0x0000000000067306 */ /* 0x000e220000209400 */
[C---:B------:R-:W-:Y:S01]  /*08d0*/  LOP3.LUT R3, R80.reuse, 0x1c0, RZ, 0xc0, !PT ;  /* 0x000001c050037812 */ /* 0x040fe200078ec0ff */
[----:B------:R-:W-:Y:S01]  /*08e0*/  CS2R R104, SRZ ;  /* 0x0000000000687805 */ /* 0x000fe2000001ff00 */
[----:B------:R-:W-:Y:S01]  /*08f0*/  LOP3.LUT R8, R80, 0x7, RZ, 0xc0, !PT ;  /* 0x0000000750087812 */ /* 0x000fe200078ec0ff */
[----:B------:R1:W-:Y:S01]  /*0900*/  STL [R1+0x74], R39 ;  /* 0x0000742701007387 */ /* 0x0003e20000100800 */
[----:B------:R-:W-:Y:S01]  /*0910*/  SHF.R.U32.HI R13, RZ, 0x6, R80 ;  /* 0x00000006ff0d7819 */ /* 0x000fe20000011650 */
[----:B------:R-:W-:Y:S01]  /*0920*/  CS2R R106, SRZ ;  /* 0x00000000006a7805 */ /* 0x000fe2000001ff00 */
[----:B------:R-:W-:Y:S01]  /*0930*/  IABS R4, c[0x0][0x178] ;  /* 0x00005e0000047a13 */ /* 0x000fe20000000000 */
[----:B------:R-:W-:Y:S01]  /*0940*/  CS2R R42, SRZ ;  /* 0x00000000002a7805 */ /* 0x000fe2000001ff00 */
[----:B------:R-:W-:Y:S01]  /*0950*/  LEA.HI R2, R2, R5, RZ, 0x6 ;  /* 0x0000000502027211 */ /* 0x000fe200078f30ff */
[C---:B------:R-:W-:Y:S01]  /*0960*/  IMAD.SHL.U32 R5, R80.reuse, 0x2, RZ ;  /* 0x0000000250057824 */ /* 0x040fe200078e00ff */
[----:B------:R-:W-:Y:S01]  /*0970*/  LOP3.LUT P0, RZ, R80, 0x100, RZ, 0xc0, !PT ;  /* 0x0000010050ff7812 */ /* 0x000fe2000780c0ff */
[----:B------:R-:W2:Y:S01]  /*0980*/  I2F.RP R7, R4 ;  /* 0x0000000400077306 */ /* 0x000ea20000209400 */
[----:B------:R-:W-:Y:S01]  /*0990*/  SHF.R.U32.HI R108, RZ, 0x2, R3 ;  /* 0x00000002ff6c7819 */ /* 0x000fe20000011603 */
[----:B------:R-:W-:Y:S01]  /*09a0*/  CS2R R52, SRZ ;  /* 0x0000000000347805 */ /* 0x000fe2000001ff00 */
[----:B------:R-:W-:Y:S01]  /*09b0*/  SGXT.U32 R3, R13, 0x3 ;  /* 0x000000030d03781a */ /* 0x000fe20000000000 */
[----:B------:R-:W-:Y:S01]  /*09c0*/  CS2R R54, SRZ ;  /* 0x0000000000367805 */ /* 0x000fe2000001ff00 */
[----:B------:R-:W-:Y:S01]  /*09d0*/  LOP3.LUT R108, R108, 0x3fe, R5, 0x78, !PT ;  /* 0x000003fe6c6c7812 */ /* 0x000fe200078e7805 */
[----:B------:R-:W-:Y:S01]  /*09e0*/  CS2R R96, SRZ ;  /* 0x0000000000607805 */ /* 0x000fe2000001ff00 */
[----:B------:R-:W-:Y:S01]  /*09f0*/  LOP3.LUT R3, R24, R3, RZ, 0xfc, !PT ;  /* 0x0000000318037212 */ /* 0x000fe200078efcff */
[----:B0-----:R-:W0:Y:S01]  /*0a00*/  MUFU.RCP R6, R6 ;  /* 0x0000000600067308 */ /* 0x001e220000001000 */
[----:B------:R-:W-:Y:S01]  /*0a10*/  IABS R41, R79 ;  /* 0x0000004f00297213 */ /* 0x000fe20000000000 */
[----:B------:R-:W-:Y:S01]  /*0a20*/  CS2R R98, SRZ ;  /* 0x0000000000627805 */ /* 0x000fe2000001ff00 */
[----:B------:R-:W-:-:S02]  /*0a30*/  LOP3.LUT R28, R3, 0x50, RZ, 0xfc, !PT ;  /* 0x00000050031c7812 */ /* 0x000fc400078efcff */
[C---:B------:R-:W-:Y:S02]  /*0a40*/  LOP3.LUT R24, R3.reuse, 0x40, RZ, 0xfc, !PT ;  /* 0x0000004003187812 */ /* 0x040fe400078efcff */
[C---:B------:R-:W-:Y:S01]  /*0a50*/  LOP3.LUT R22, R3.reuse, 0x48, RZ, 0xfc, !PT ;  /* 0x0000004803167812 */ /* 0x040fe200078efcff */
[----:B--2---:R-:W-:Y:S01]  /*0a60*/  MUFU.RCP R7, R7 ;  /* 0x0000000700077308 */ /* 0x004fe20000001000 */
[----:B------:R-:W-:Y:S02]  /*0a70*/  IABS R25, R24 ;  /* 0x0000001800197213 */ /* 0x000fe40000000000 */
[C---:B------:R-:W-:Y:S02]  /*0a80*/  LOP3.LUT R26, R3.reuse, 0x38, RZ, 0xfc, !PT ;  /* 0x00000038031a7812 */ /* 0x040fe400078efcff */
[----:B------:R-:W-:Y:S02]  /*0a90*/  LOP3.LUT R34, R3, 0x20, RZ, 0xfc, !PT ;  /* 0x0000002003227812 */ /* 0x000fe400078efcff */
[----:B------:R-:W-:-:S02]  /*0aa0*/  IABS R27, R26 ;  /* 0x0000001a001b7213 */ /* 0x000fc40000000000 */
[----:B0-----:R-:W-:Y:S02]  /*0ab0*/  IADD3 R10, R6, 0xffffffe, RZ ;  /* 0x0ffffffe060a7810 */ /* 0x001fe40007ffe0ff */
[----:B------:R-:W-:Y:S02]  /*0ac0*/  SHF.R.U32.HI R6, RZ, 0x2, R80 ;  /* 0x00000002ff067819 */ /* 0x000fe40000011650 */
[----:B------:R0:W2:Y:S01]  /*0ad0*/  F2I.FTZ.U32.TRUNC.NTZ R11, R10 ;  /* 0x0000000a000b7305 */ /* 0x0000a2000021f000 */
[----:B------:R-:W-:Y:S02]  /*0ae0*/  IABS R29, R34 ;  /* 0x00000022001d7213 */ /* 0x000fe40000000000 */
[----:B------:R-:W-:Y:S02]  /*0af0*/  LOP3.LUT R12, R6, 0x60, RZ, 0xc0, !PT ;  /* 0x00000060060c7812 */ /* 0x000fe400078ec0ff */
[----:B------:R-:W-:Y:S02]  /*0b00*/  SEL R6, RZ, 0x210, !P0 ;  /* 0x00000210ff067807 */ /* 0x000fe40004000000 */
[----:B------:R-:W-:Y:S01]  /*0b10*/  LOP3.LUT R9, R12, 0x10, R5, 0xf8, !PT ;  /* 0x000000100c097812 */ /* 0x000fe200078ef805 */
[----:B0-----:R-:W-:Y:S01]  /*0b20*/  IMAD.SHL.U32 R10, R8, 0x10, RZ ;  /* 0x00000010080a7824 */ /* 0x001fe200078e00ff */
[----:B------:R-:W-:-:S02]  /*0b30*/  LOP3.LUT R109, R6, R109, RZ, 0x3c, !PT ;  /* 0x0000006d066d7212 */ /* 0x000fc400078e3cff */
[C---:B------:R-:W-:Y:S02]  /*0b40*/  LOP3.LUT R6, R3.reuse, 0x78, RZ, 0xfc, !PT ;  /* 0x0000007803067812 */ /* 0x040fe400078efcff */
[----:B------:R-:W-:Y:S01]  /*0b50*/  LOP3.LUT R5, R10, 0x30, R5, 0x78, !PT ;  /* 0x000000300a057812 */ /* 0x000fe200078e7805 */
[----:B------:R-:W-:Y:S01]  /*0b60*/  IMAD.MOV.U32 R10, RZ, RZ, RZ ;  /* 0x000000ffff0a7224 */ /* 0x000fe200078e00ff */
[----:B------:R-:W-:Y:S01]  /*0b70*/  LOP3.LUT R12, R3, 0x68, RZ, 0xfc, !PT ;  /* 0x00000068030c7812 */ /* 0x000fe200078efcff */
[----:B--2---:R-:W-:Y:S01]  /*0b80*/  IMAD.MOV R15, RZ, RZ, -R11 ;  /* 0x000000ffff0f7224 */ /* 0x004fe200078e0a0b */
[----:B------:R-:W-:Y:S02]  /*0b90*/  IADD3 R7, R7, 0xffffffe, RZ ;  /* 0x0ffffffe07077810 */ /* 0x000fe40007ffe0ff */
[----:B------:R-:W-:Y:S01]  /*0ba0*/  ISETP.GE.AND P1, PT, R12, RZ, PT ;  /* 0x000000ff0c00720c */ /* 0x000fe20003f26270 */
[----:B------:R-:W-:Y:S01]  /*0bb0*/  IMAD R13, R15, R0, RZ ;  /* 0x000000000f0d7224 */ /* 0x000fe200078e02ff */
[----:B------:R-:W-:-:S02]  /*0bc0*/  IABS R15, R6 ;  /* 0x00000006000f7213 */ /* 0x000fc40000000000 */
[----:B------:R-:W-:Y:S01]  /*0bd0*/  IABS R19, R12 ;  /* 0x0000000c00137213 */ /* 0x000fe20000000000 */
[----:B------:R-:W-:Y:S01]  /*0be0*/  IMAD.HI.U32 R10, R11, R13, R10 ;  /* 0x0000000d0b0a7227 */ /* 0x000fe200078e000a */
[C---:B------:R-:W-:Y:S01]  /*0bf0*/  LOP3.LUT R11, R3.reuse, 0x70, RZ, 0xfc, !PT ;  /* 0x00000070030b7812 */ /* 0x040fe200078efcff */
[----:B------:R-:W0:Y:S01]  /*0c00*/  F2I.FTZ.U32.TRUNC.NTZ R7, R7 ;  /* 0x0000000700077305 */ /* 0x000e22000021f000 */
[----:B------:R-:W-:Y:S02]  /*0c10*/  LOP3.LUT R13, R3, 0x60, RZ, 0xfc, !PT ;  /* 0x00000060030d7812 */ /* 0x000fe400078efcff */
[----:B------:R-:W-:Y:S02]  /*0c20*/  IABS R17, R11 ;  /* 0x0000000b00117213 */ /* 0x000fe40000000000 */
[----:B------:R-:W-:Y:S01]  /*0c30*/  ISETP.GE.AND P4, PT, R11, RZ, PT ;  /* 0x000000ff0b00720c */ /* 0x000fe20003f86270 */
[----:B------:R-:W-:Y:S01]  /*0c40*/  IMAD.HI.U32 R11, R10, R15, RZ ;  /* 0x0000000f0a0b7227 */ /* 0x000fe200078e00ff */
[----:B------:R-:W-:-:S02]  /*0c50*/  ISETP.GE.AND P2, PT, R13, RZ, PT ;  /* 0x000000ff0d00720c */ /* 0x000fc40003f46270 */
[----:B------:R-:W-:Y:S01]  /*0c60*/  IABS R21, R13 ;  /* 0x0000000d00157213 */ /* 0x000fe20000000000 */
[----:B------:R-:W-:Y:S01]  /*0c70*/  IMAD.HI.U32 R12, R10, R17, RZ ;  /* 0x000000110a0c7227 */ /* 0x000fe200078e00ff */
[----:B------:R-:W-:Y:S02]  /*0c80*/  ISETP.GE.AND P0, PT, R6, RZ, PT ;  /* 0x000000ff0600720c */ /* 0x000fe40003f06270 */
[C---:B------:R-:W-:Y:S01]  /*0c90*/  LOP3.LUT R30, R3.reuse, 0x30, RZ, 0xfc, !PT ;  /* 0x00000030031e7812 */ /* 0x040fe200078efcff */
[----:B------:R-:W-:Y:S01]  /*0ca0*/  IMAD.MOV R11, RZ, RZ, -R11 ;  /* 0x000000ffff0b7224 */ /* 0x000fe200078e0a0b */
[C---:B------:R-:W-:Y:S01]  /*0cb0*/  LOP3.LUT R32, R3.reuse, 0x28, RZ, 0xfc, !PT ;  /* 0x0000002803207812 */ /* 0x040fe200078efcff */
[----:B------:R-:W-:Y:S01]  /*0cc0*/  IMAD.MOV R16, RZ, RZ, -R12 ;  /* 0x000000ffff107224 */ /* 0x000fe200078e0a0c */
[----:B------:R-:W-:Y:S01]  /*0cd0*/  LOP3.LUT R36, R3, 0x18, RZ, 0xfc, !PT ;  /* 0x0000001803247812 */ /* 0x000fe200078efcff */
[----:B------:R-:W-:Y:S01]  /*0ce0*/  IMAD R12, R0, R11, R15 ;  /* 0x0000000b000c7224 */ /* 0x000fe200078e020f */
[----:B------:R-:W-:Y:S01]  /*0cf0*/  IABS R37, R3 ;  /* 0x0000000300257213 */ /* 0x000fe20000000000 */
[----:B------:R-:W-:Y:S01]  /*0d00*/  IMAD.HI.U32 R13, R10, R19, RZ ;  /* 0x000000130a0d7227 */ /* 0x000fe200078e00ff */
[----:B------:R-:W-:-:S02]  /*0d10*/  IABS R31, R36 ;  /* 0x00000024001f7213 */ /* 0x000fc40000000000 */
[C---:B------:R-:W-:Y:S01]  /*0d20*/  ISETP.GT.U32.AND P3, PT, R0.reuse, R12, PT ;  /* 0x0000000c0000720c */ /* 0x040fe20003f64070 */
[----:B------:R-:W-:Y:S01]  /*0d30*/  IMAD.MOV R18, RZ, RZ, -R13 ;  /* 0x000000ffff127224 */ /* 0x000fe200078e0a0d */
[----:B-1----:R-:W-:Y:S01]  /*0d40*/  LOP3.LUT R39, R39, 0xc00, RZ, 0xc0, !PT ;  /* 0x00000c0027277812 */ /* 0x002fe200078ec0ff */
[----:B------:R-:W-:Y:S01]  /*0d50*/  IMAD R13, R0, R16, R17 ;  /* 0x00000010000d7224 */ /* 0x000fe200078e0211 */
[----:B------:R-:W-:Y:S01]  /*0d60*/  SHF.R.S32.HI R2, RZ, 0x6, R2 ;  /* 0x00000006ff027819 */ /* 0x000fe20000011402 */
[----:B0-----:R-:W-:Y:S02]  /*0d70*/  IMAD.MOV R23, RZ, RZ, -R7 ;  /* 0x000000ffff177224 */ /* 0x001fe400078e0a07 */
[----:B------:R-:W-:-:S04]  /*0d80*/  IMAD.HI.U32 R14, R10, R21, RZ ;  /* 0x000000150a0e7227 */ /* 0x000fc800078e00ff */
[----:B------:R-:W-:Y:S02]  /*0d90*/  IMAD R11, R0, R18, R19 ;  /* 0x00000012000b7224 */ /* 0x000fe400078e0213 */
[----:B------:R-:W-:Y:S01]  /*0da0*/  @!P3 IMAD.IADD R12, R12, 0x1, -R0 ;  /* 0x000000010c0cb824 */ /* 0x000fe200078e0a00 */
[C---:B------:R-:W-:Y:S01]  /*0db0*/  ISETP.GT.U32.AND P3, PT, R0.reuse, R13, PT ;  /* 0x0000000d0000720c */ /* 0x040fe20003f64070 */
[----:B------:R-:W-:Y:S02]  /*0dc0*/  IMAD.MOV.U32 R6, RZ, RZ, RZ ;  /* 0x000000ffff067224 */ /* 0x000fe400078e00ff */
[----:B------:R-:W-:Y:S01]  /*0dd0*/  IMAD R23, R23, R4, RZ ;  /* 0x0000000417177224 */ /* 0x000fe200078e02ff */
[----:B------:R-:W-:Y:S01]  /*0de0*/  ISETP.GT.U32.AND P6, PT, R0, R12, PT ;  /* 0x0000000c0000720c */ /* 0x000fe20003fc4070 */
[----:B------:R-:W-:Y:S02]  /*0df0*/  IMAD.MOV R14, RZ, RZ, -R14 ;  /* 0x000000ffff0e7224 */ /* 0x000fe400078e0a0e */
[----:B------:R-:W-:Y:S01]  /*0e00*/  IMAD.HI.U32 R6, R7, R23, R6 ;  /* 0x0000001707067227 */ /* 0x000fe200078e0006 */
[----:B------:R-:W-:-:S03]  /*0e10*/  IABS R23, R22 ;  /* 0x0000001600177213 */ /* 0x000fc60000000000 */
[----:B------:R-:W-:Y:S01]  /*0e20*/  IMAD R7, R0, R14, R21 ;  /* 0x0000000e00077224 */ /* 0x000fe200078e0215 */
[----:B------:R-:W-:Y:S01]  /*0e30*/  LOP3.LUT R14, R3, 0x58, RZ, 0xfc, !PT ;  /* 0x00000058030e7812 */ /* 0x000fe200078efcff */
[--C-:B------:R-:W-:Y:S01]  /*0e40*/  @!P3 IMAD.IADD R13, R13, 0x1, -R0.reuse ;  /* 0x000000010d0db824 */ /* 0x100fe200078e0a00 */
[----:B------:R-:W-:Y:S01]  /*0e50*/  IABS R21, R28 ;  /* 0x0000001c00157213 */ /* 0x000fe20000000000 */
[----:B------:R-:W-:Y:S01]  /*0e60*/  IMAD.HI.U32 R17, R10, R25, RZ ;  /* 0x000000190a117227 */ /* 0x000fe200078e00ff */
[----:B------:R-:W-:Y:S02]  /*0e70*/  IABS R19, R14 ;  /* 0x0000000e00137213 */ /* 0x000fe40000000000 */
[----:B------:R-:W-:Y:S01]  /*0e80*/  ISETP.GE.AND P5, PT, R14, RZ, PT ;  /* 0x000000ff0e00720c */ /* 0x000fe20003fa6270 */
[----:B------:R-:W-:Y:S01]  /*0e90*/  @!P6 IMAD.IADD R12, R12, 0x1, -R0 ;  /* 0x000000010c0ce824 */ /* 0x000fe200078e0a00 */
[----:B------:R-:W-:Y:S01]  /*0ea0*/  ISETP.GT.U32.AND P6, PT, R0, R11, PT ;  /* 0x0000000b0000720c */ /* 0x000fe20003fc4070 */
[----:B------:R-:W-:Y:S01]  /*0eb0*/  IMAD.HI.U32 R14, R10, R19, RZ ;  /* 0x000000130a0e7227 */ /* 0x000fe200078e00ff */
[----:B------:R-:W-:-:S03]  /*0ec0*/  ISETP.GT.U32.AND P3, PT, R0, R13, PT ;  /* 0x0000000d0000720c */ /* 0x000fc60003f64070 */
[----:B------:R-:W-:-:S04]  /*0ed0*/  IMAD.HI.U32 R15, R10, R21, RZ ;  /* 0x000000150a0f7227 */ /* 0x000fc800078e00ff */
[----:B------:R-:W-:Y:S02]  /*0ee0*/  IMAD.MOV R18, RZ, RZ, -R14 ;  /* 0x000000ffff127224 */ /* 0x000fe400078e0a0e */
[----:B------:R-:W-:Y:S02]  /*0ef0*/  IMAD.MOV R20, RZ, RZ, -R15 ;  /* 0x000000ffff147224 */ /* 0x000fe400078e0a0f */
[----:B------:R-:W-:Y:S02]  /*0f00*/  @!P6 IMAD.IADD R11, R11, 0x1, -R0 ;  /* 0x000000010b0be824 */ /* 0x000fe400078e0a00 */
[C---:B------:R-:W-:Y:S02]  /*0f10*/  IMAD R15, R0.reuse, R18, R19 ;  /* 0x00000012000f7224 */ /* 0x040fe400078e0213 */
[----:B------:R-:W-:Y:S01]  /*0f20*/  @!P0 IMAD.MOV R12, RZ, RZ, -R12 ;  /* 0x000000ffff0c8224 */ /* 0x000fe200078e0a0c */
[C---:B------:R-:W-:Y:S01]  /*0f30*/  ISETP.GT.U32.AND P6, PT, R0.reuse, R11, PT ;  /* 0x0000000b0000720c */ /* 0x040fe20003fc4070 */
[----:B------:R-:W-:Y:S01]  /*0f40*/  @!P3 IMAD.IADD R13, R13, 0x1, -R0 ;  /* 0x000000010d0db824 */ /* 0x000fe200078e0a00 */
[C---:B------:R-:W-:Y:S01]  /*0f50*/  ISETP.GT.U32.AND P0, PT, R0.reuse, R7, PT ;  /* 0x000000070000720c */ /* 0x040fe20003f04070 */
[----:B------:R-:W-:Y:S01]  /*0f60*/  IMAD.MOV R18, RZ, RZ, -R17 ;  /* 0x000000ffff127224 */ /* 0x000fe200078e0a11 */
[C---:B------:R-:W-:Y:S01]  /*0f70*/  ISETP.GT.U32.AND P3, PT, R0.reuse, R15, PT ;  /* 0x0000000f0000720c */ /* 0x040fe20003f64070 */
[----:B------:R-:W-:-:S02]  /*0f80*/  IMAD R17, R0, R20, R21 ;  /* 0x0000001400117224 */ /* 0x000fc400078e0215 */
[----:B------:R-:W-:-:S04]  /*0f90*/  IMAD.HI.U32 R16, R10, R23, RZ ;  /* 0x000000170a107227 */ /* 0x000fc800078e00ff */
[----:B------:R-:W-:Y:S02]  /*0fa0*/  @!P4 IMAD.MOV R13, RZ, RZ, -R13 ;  /* 0x000000ffff0dc224 */ /* 0x000fe400078e0a0d */
[--C-:B------:R-:W-:Y:S01]  /*0fb0*/  @!P6 IMAD.IADD R11, R11, 0x1, -R0.reuse ;  /* 0x000000010b0be824 */ /* 0x100fe200078e0a00 */
[----:B------:R-:W-:Y:S01]  /*0fc0*/  ISETP.GT.U32.AND P6, PT, R0, R17, PT ;  /* 0x000000110000720c */ /* 0x000fe20003fc4070 */
[--C-:B------:R-:W-:Y:S01]  /*0fd0*/  @!P0 IMAD.IADD R7, R7, 0x1, -R0.reuse ;  /* 0x0000000107078824 */ /* 0x100fe200078e0a00 */
[----:B------:R-:W-:Y:S01]  /*0fe0*/  ISETP.GE.AND P0, PT, R3, RZ, PT ;  /* 0x000000ff0300720c */ /* 0x000fe20003f06270 */
[----:B------:R-:W-:Y:S02]  /*0ff0*/  @!P3 IMAD.IADD R15, R15, 0x1, -R0 ;  /* 0x000000010f0fb824 */ /* 0x000fe400078e0a00 */
[----:B------:R-:W-:Y:S01]  /*1000*/  IMAD.HI.U32 R14, R10, R27, RZ ;  /* 0x0000001b0a0e7227 */ /* 0x000fe200078e00ff */
[C---:B------:R-:W-:Y:S02]  /*1010*/  ISETP.GT.U32.AND P3, PT, R0.reuse, R7, PT ;  /* 0x000000070000720c */ /* 0x040fe40003f64070 */
[----:B------:R-:W-:Y:S01]  /*1020*/  ISETP.GT.U32.AND P4, PT, R0, R15, PT ;  /* 0x0000000f0000720c */ /* 0x000fe20003f84070 */
[----:B------:R-:W-:-:S02]  /*1030*/  IMAD.MOV R16, RZ, RZ, -R16 ;  /* 0x000000ffff107224 */ /* 0x000fc400078e0a10 */
[----:B------:R-:W-:Y:S02]  /*1040*/  IMAD.MOV R14, RZ, RZ, -R14 ;  /* 0x000000ffff0e7224 */ /* 0x000fe400078e0a0e */
[----:B------:R-:W-:Y:S02]  /*1050*/  @!P6 IMAD.IADD R17, R17, 0x1, -R0 ;  /* 0x000000011111e824 */ /* 0x000fe400078e0a00 */
[C---:B------:R-:W-:Y:S02]  /*1060*/  IMAD R19, R0.reuse, R16, R23 ;  /* 0x0000001000137224 */ /* 0x040fe400078e0217 */
[----:B------:R-:W-:Y:S01]  /*1070*/  IMAD R21, R0, R18, R25 ;  /* 0x0000001200157224 */ /* 0x000fe200078e0219 */
[----:B------:R-:W-:Y:S01]  /*1080*/  IABS R25, R30 ;  /* 0x0000001e00197213 */ /* 0x000fe20000000000 */
[----:B------:R-:W-:Y:S01]  /*1090*/  IMAD.HI.U32 R18, R10, R29, RZ ;  /* 0x0000001d0a127227 */ /* 0x000fe200078e00ff */
[----:B------:R-:W-:-:S03]  /*10a0*/  ISETP.GT.U32.AND P6, PT, R0, R17, PT ;  /* 0x000000110000720c */ /* 0x000fc60003fc4070 */
[C---:B------:R-:W-:Y:S01]  /*10b0*/  IMAD R23, R0.reuse, R14, R27 ;  /* 0x0000000e00177224 */ /* 0x040fe200078e021b */
[----:B------:R-:W-:Y:S01]  /*10c0*/  IABS R27, R32 ;  /* 0x00000020001b7213 */ /* 0x000fe20000000000 */
[----:B------:R-:W-:Y:S01]  /*10d0*/  @!P3 IMAD.IADD R7, R7, 0x1, -R0 ;  /* 0x000000010707b824 */ /* 0x000fe200078e0a00 */
[----:B------:R-:W-:Y:S01]  /*10e0*/  ISETP.GT.U32.AND P3, PT, R0, R19, PT ;  /* 0x000000130000720c */ /* 0x000fe20003f64070 */
[----:B------:R-:W-:Y:S02]  /*10f0*/  IMAD.MOV R18, RZ, RZ, -R18 ;  /* 0x000000ffff127224 */ /* 0x000fe400078e0a12 */
[----:B------:R-:W-:-:S04]  /*1100*/  IMAD.HI.U32 R14, R10, R25, RZ ;  /* 0x000000190a0e7227 */ /* 0x000fc800078e00ff */
[----:B------:R-:W-:Y:S01]  /*1110*/  @!P4 IMAD.IADD R15, R15, 0x1, -R0 ;  /* 0x000000010f0fc824 */ /* 0x000fe200078e0a00 */
[C---:B------:R-:W-:Y:S01]  /*1120*/  ISETP.GT.U32.AND P4, PT, R0.reuse, R21, PT ;  /* 0x000000150000720c */ /* 0x040fe20003f84070 */
[----:B------:R-:W-:Y:S01]  /*1130*/  IMAD R29, R0, R18, R29 ;  /* 0x00000012001d7224 */ /* 0x000fe200078e021d */
[----:B------:R-:W-:Y:S01]  /*1140*/  LOP3.LUT R18, R3, 0x8, RZ, 0xfc, !PT ;  /* 0x0000000803127812 */ /* 0x000fe200078efcff */
[----:B------:R-:W-:-:S03]  /*1150*/  IMAD.HI.U32 R16, R10, R27, RZ ;  /* 0x0000001b0a107227 */ /* 0x000fc600078e00ff */
[----:B------:R-:W-:Y:S01]  /*1160*/  IABS R35, R18 ;  /* 0x0000001200237213 */ /* 0x000fe20000000000 */
[----:B------:R-:W-:Y:S02]  /*1170*/  IMAD.MOV R14, RZ, RZ, -R14 ;  /* 0x000000ffff0e7224 */ /* 0x000fe400078e0a0e */
[----:B------:R-:W-:Y:S02]  /*1180*/  IMAD.MOV R16, RZ, RZ, -R16 ;  /* 0x000000ffff107224 */ /* 0x000fe400078e0a10 */
[C---:B------:R-:W-:Y:S02]  /*1190*/  IMAD R25, R0.reuse, R14, R25 ;  /* 0x0000000e00197224 */ /* 0x040fe400078e0219 */
[--C-:B------:R-:W-:Y:S01]  /*11a0*/  @!P6 IMAD.IADD R17, R17, 0x1, -R0.reuse ;  /* 0x000000011111e824 */ /* 0x100fe200078e0a00 */
[C---:B------:R-:W-:Y:S01]  /*11b0*/  ISETP.GT.U32.AND P6, PT, R0.reuse, R23, PT ;  /* 0x000000170000720c */ /* 0x040fe20003fc4070 */
[C---:B------:R-:W-:Y:S01]  /*11c0*/  IMAD R27, R0.reuse, R16, R27 ;  /* 0x00000010001b7224 */ /* 0x040fe200078e021b */
[----:B------:R-:W-:Y:S01]  /*11d0*/  LOP3.LUT R16, R3, 0x10, RZ, 0xfc, !PT ;  /* 0x0000001003107812 */ /* 0x000fe200078efcff */
[----:B------:R-:W-:Y:S01]  /*11e0*/  @!P3 IMAD.IADD R19, R19, 0x1, -R0 ;  /* 0x000000011313b824 */ /* 0x000fe200078e0a00 */
[----:B------:R-:W-:Y:S01]  /*11f0*/  ISETP.GT.U32.AND P3, PT, R0, R25, PT ;  /* 0x000000190000720c */ /* 0x000fe20003f64070 */
[----:B------:R-:W-:Y:S01]  /*1200*/  IMAD.HI.U32 R14, R10, R35, RZ ;  /* 0x000000230a0e7227 */ /* 0x000fe200078e00ff */
[----:B------:R-:W-:-:S03]  /*1210*/  IABS R33, R16 ;  /* 0x0000001000217213 */ /* 0x000fc60000000000 */
[----:B------:R-:W-:Y:S01]  /*1220*/  @!P4 IMAD.IADD R21, R21, 0x1, -R0 ;  /* 0x000000011515c824 */ /* 0x000fe200078e0a00 */
[C---:B------:R-:W-:Y:S01]  /*1230*/  ISETP.GT.U32.AND P4, PT, R0.reuse, R27, PT ;  /* 0x0000001b0000720c */ /* 0x040fe20003f84070 */
[----:B------:R-:W-:Y:S02]  /*1240*/  IMAD.MOV R14, RZ, RZ, -R14 ;  /* 0x000000ffff0e7224 */ /* 0x000fe400078e0a0e */
[----:B------:R-:W-:Y:S01]  /*1250*/  @!P6 IMAD.IADD R23, R23, 0x1, -R0 ;  /* 0x000000011717e824 */ /* 0x000fe200078e0a00 */
[C---:B------:R-:W-:Y:S01]  /*1260*/  ISETP.GT.U32.AND P6, PT, R0.reuse, R29, PT ;  /* 0x0000001d0000720c */ /* 0x040fe20003fc4070 */
[C---:B------:R-:W-:Y:S02]  /*1270*/  IMAD R35, R0.reuse, R14, R35 ;  /* 0x0000000e00237224 */ /* 0x040fe400078e0223 */
[----:B------:R-:W-:Y:S02]  /*1280*/  IMAD.MOV.U32 R14, RZ, RZ, R7 ;  /* 0x000000ffff0e7224 */ /* 0x000fe400078e0007 */
[----:B------:R-:W-:Y:S01]  /*1290*/  @!P1 IMAD.MOV R11, RZ, RZ, -R11 ;  /* 0x000000ffff0b9224 */ /* 0x000fe200078e0a0b */
[----:B------:R-:W-:Y:S01]  /*12a0*/  ISETP.GT.U32.AND P1, PT, R0, R19, PT ;  /* 0x000000130000720c */ /* 0x000fe20003f24070 */
[----:B------:R-:W-:-:S04]  /*12b0*/  IMAD.HI.U32 R20, R10, R31, RZ ;  /* 0x0000001f0a147227 */ /* 0x000fc800078e00ff */
[----:B------:R-:W-:Y:S01]  /*12c0*/  @!P3 IMAD.IADD R25, R25, 0x1, -R0 ;  /* 0x000000011919b824 */ /* 0x000fe200078e0a00 */
[C---:B------:R-:W-:Y:S01]  /*12d0*/  ISETP.GT.U32.AND P3, PT, R0.reuse, R23, PT ;  /* 0x000000170000720c */ /* 0x040fe20003f64070 */
[----:B------:R-:W-:Y:S01]  /*12e0*/  @!P2 IMAD.MOV R14, RZ, RZ, -R14 ;  /* 0x000000ffff0ea224 */ /* 0x000fe200078e0a0e */
[----:B------:R-:W-:Y:S01]  /*12f0*/  ISETP.GT.U32.AND P2, PT, R0, R21, PT ;  /* 0x000000150000720c */ /* 0x000fe20003f44070 */
[----:B------:R-:W-:-:S04]  /*1300*/  IMAD.HI.U32 R3, R10, R33, RZ ;  /* 0x000000210a037227 */ /* 0x000fc800078e00ff */
[----:B------:R-:W-:Y:S02]  /*1310*/  IMAD.MOV R20, RZ, RZ, -R20 ;  /* 0x000000ffff147224 */ /* 0x000fe400078e0a14 */
[----:B------:R-:W-:-:S04]  /*1320*/  IMAD.HI.U32 R10, R10, R37, RZ ;  /* 0x000000250a0a7227 */ /* 0x000fc800078e00ff */
[----:B------:R-:W-:Y:S01]  /*1330*/  @!P4 IMAD.IADD R27, R27, 0x1, -R0 ;  /* 0x000000011b1bc824 */ /* 0x000fe200078e0a00 */
[C---:B------:R-:W-:Y:S01]  /*1340*/  ISETP.GT.U32.AND P4, PT, R0.reuse, R25, PT ;  /* 0x000000190000720c */ /* 0x040fe20003f84070 */
[C---:B------:R-:W-:Y:S02]  /*1350*/  IMAD R31, R0.reuse, R20, R31 ;  /* 0x00000014001f7224 */ /* 0x040fe400078e021f */
[----:B------:R-:W-:Y:S02]  /*1360*/  IMAD.MOV R3, RZ, RZ, -R3 ;  /* 0x000000ffff037224 */ /* 0x000fe400078e0a03 */
[----:B------:R-:W-:Y:S02]  /*1370*/  IMAD.MOV R10, RZ, RZ, -R10 ;  /* 0x000000ffff0a7224 */ /* 0x000fe400078e0a0a */
[C---:B------:R-:W-:Y:S02]  /*1380*/  IMAD R33, R0.reuse, R3, R33 ;  /* 0x0000000300217224 */ /* 0x040fe400078e0221 */
[----:B------:R-:W-:-:S02]  /*1390*/  IMAD R37, R0, R10, R37 ;  /* 0x0000000a00257224 */ /* 0x000fc400078e0225 */
[--C-:B------:R-:W-:Y:S01]  /*13a0*/  @!P6 IMAD.IADD R29, R29, 0x1, -R0.reuse ;  /* 0x000000011d1de824 */ /* 0x100fe200078e0a00 */
[C---:B------:R-:W-:Y:S01]  /*13b0*/  ISETP.GT.U32.AND P6, PT, R0.reuse, R27, PT ;  /* 0x0000001b0000720c */ /* 0x040fe20003fc4070 */
[--C-:B------:R-:W-:Y:S01]  /*13c0*/  @!P1 IMAD.IADD R19, R19, 0x1, -R0.reuse ;  /* 0x0000000113139824 */ /* 0x100fe200078e0a00 */
[C---:B------:R-:W-:Y:S01]  /*13d0*/  ISETP.GT.U32.AND P1, PT, R0.reuse, R31, PT ;  /* 0x0000001f0000720c */ /* 0x040fe20003f24070 */
[----:B------:R-:W-:Y:S01]  /*13e0*/  @!P5 IMAD.MOV R15, RZ, RZ, -R15 ;  /* 0x000000ffff0fd224 */ /* 0x000fe200078e0a0f */
[C---:B------:R-:W-:Y:S01]  /*13f0*/  ISETP.GT.U32.AND P5, PT, R0.reuse, R29, PT ;  /* 0x0000001d0000720c */ /* 0x040fe20003fa4070 */
[--C-:B------:R-:W-:Y:S01]  /*1400*/  @!P2 IMAD.IADD R21, R21, 0x1, -R0.reuse ;  /* 0x000000011515a824 */ /* 0x100fe200078e0a00 */
[C---:B------:R-:W-:Y:S01]  /*1410*/  ISETP.GT.U32.AND P2, PT, R0.reuse, R37, PT ;  /* 0x000000250000720c */ /* 0x040fe20003f44070 */
[----:B------:R-:W-:Y:S01]  /*1420*/  @!P3 IMAD.IADD R23, R23, 0x1, -R0 ;  /* 0x000000011717b824 */ /* 0x000fe200078e0a00 */
[----:B------:R-:W-:Y:S01]  /*1430*/  ISETP.GT.U32.AND P3, PT, R0, R33, PT ;  /* 0x000000210000720c */ /* 0x000fe20003f64070 */
[----:B------:R-:W-:-:S04]  /*1440*/  IMAD.HI.U32 R6, R6, R41, RZ ;  /* 0x0000002906067227 */ /* 0x000fc800078e00ff */
[----:B------:R-:W-:Y:S01]  /*1450*/  @!P4 IMAD.IADD R25, R25, 0x1, -R0 ;  /* 0x000000011919c824 */ /* 0x000fe200078e0a00 */
[----:B------:R-:W-:Y:S01]  /*1460*/  ISETP.GT.U32.AND P4, PT, R0, R35, PT ;  /* 0x000000230000720c */ /* 0x000fe20003f84070 */
[----:B------:R-:W-:Y:S02]  /*1470*/  IMAD.MOV R6, RZ, RZ, -R6 ;  /* 0x000000ffff067224 */ /* 0x000fe400078e0a06 */
[--C-:B------:R-:W-:Y:S01]  /*1480*/  @!P1 IMAD.IADD R31, R31, 0x1, -R0.reuse ;  /* 0x000000011f1f9824 */ /* 0x100fe200078e0a00 */
[----:B------:R-:W-:Y:S01]  /*1490*/  ISETP.GE.AND P1, PT, R22, RZ, PT ;  /* 0x000000ff1600720c */ /* 0x000fe20003f26270 */
[C---:B------:R-:W-:Y:S02]  /*14a0*/  IMAD R3, R4.reuse, R6, R41 ;  /* 0x0000000604037224 */ /* 0x040fe400078e0229 */
[--C-:B------:R-:W-:Y:S02]  /*14b0*/  @!P6 IMAD.IADD R27, R27, 0x1, -R0.reuse ;  /* 0x000000011b1be824 */ /* 0x100fe400078e0a00 */
[--C-:B------:R-:W-:Y:S01]  /*14c0*/  @!P5 IMAD.IADD R29, R29, 0x1, -R0.reuse ;  /* 0x000000011d1dd824 */ /* 0x100fe200078e0a00 */
[----:B------:R-:W-:Y:S01]  /*14d0*/  ISETP.GT.U32.AND P6, PT, R4, R3, PT ;  /* 0x000000030400720c */ /* 0x000fe20003fc4070 */
[--C-:B------:R-:W-:Y:S01]  /*14e0*/  @!P2 IMAD.IADD R37, R37, 0x1, -R0.reuse ;  /* 0x000000012525a824 */ /* 0x100fe200078e0a00 */
[----:B------:R-:W-:Y:S01]  /*14f0*/  ISETP.GE.AND P5, PT, R28, RZ, PT ;  /* 0x000000ff1c00720c */ /* 0x000fe20003fa6270 */
[--C-:B------:R-:W-:Y:S01]  /*1500*/  @!P3 IMAD.IADD R33, R33, 0x1, -R0.reuse ;  /* 0x000000012121b824 */ /* 0x100fe200078e0a00 */
[----:B------:R-:W-:Y:S01]  /*1510*/  ISETP.GE.AND P2, PT, R24, RZ, PT ;  /* 0x000000ff1800720c */ /* 0x000fe20003f46270 */
[----:B------:R-:W-:Y:S01]  /*1520*/  @!P4 IMAD.IADD R35, R35, 0x1, -R0 ;  /* 0x000000012323c824 */ /* 0x000fe200078e0a00 */
[----:B------:R-:W-:Y:S01]  /*1530*/  ISETP.GE.AND P3, PT, R26, RZ, PT ;  /* 0x000000ff1a00720c */ /* 0x000fe20003f66270 */
[----:B------:R-:W-:Y:S01]  /*1540*/  @!P1 IMAD.MOV R19, RZ, RZ, -R19 ;  /* 0x000000ffff139224 */ /* 0x000fe200078e0a13 */
[----:B------:R-:W-:Y:S01]  /*1550*/  ISETP.GE.AND P4, PT, R30, RZ, PT ;  /* 0x000000ff1e00720c */ /* 0x000fe20003f86270 */
[----:B------:R-:W-:Y:S01]  /*1560*/  IMAD R6, R8, 0x80, R39 ;  /* 0x0000008008067824 */ /* 0x000fe200078e0227 */
[----:B------:R-:W-:Y:S01]  /*1570*/  ISETP.GT.U32.AND P1, PT, R0, R37, PT ;  /* 0x000000250000720c */ /* 0x000fe20003f24070 */
[----:B------:R-:W-:-:S02]  /*1580*/  IMAD R8, R8, 0x210, RZ ;  /* 0x0000021008087824 */ /* 0x000fc400078e02ff */
[----:B------:R-:W-:Y:S01]  /*1590*/  @!P6 IMAD.IADD R3, R3, 0x1, -R4 ;  /* 0x000000010303e824 */ /* 0x000fe200078e0a04 */
[----:B------:R-:W-:Y:S01]  /*15a0*/  ISETP.GE.AND P6, PT, R32, RZ, PT ;  /* 0x000000ff2000720c */ /* 0x000fe20003fc6270 */
[----:B------:R-:W-:Y:S01]  /*15b0*/  @!P5 IMAD.MOV R17, RZ, RZ, -R17 ;  /* 0x000000ffff11d224 */ /* 0x000fe200078e0a11 */
[C---:B------:R-:W-:Y:S01]  /*15c0*/  ISETP.GT.U32.AND P5, PT, R0.reuse, R31, PT ;  /* 0x0000001f0000720c */ /* 0x040fe20003fa4070 */
[----:B------:R-:W-:Y:S01]  /*15d0*/  @!P2 IMAD.MOV R21, RZ, RZ, -R21 ;  /* 0x000000ffff15a224 */ /* 0x000fe200078e0a15 */
[C---:B------:R-:W-:Y:S01]  /*15e0*/  ISETP.GT.U32.AND P2, PT, R0.reuse, R33, PT ;  /* 0x000000210000720c */ /* 0x040fe20003f44070 */
[----:B------:R-:W-:Y:S01]  /*15f0*/  @!P3 IMAD.MOV R23, RZ, RZ, -R23 ;  /* 0x000000ffff17b224 */ /* 0x000fe200078e0a17 */
[----:B------:R-:W-:Y:S01]  /*1600*/  ISETP.GT.U32.AND P3, PT, R0, R35, PT ;  /* 0x000000230000720c */ /* 0x000fe20003f64070 */
[----:B------:R-:W-:Y:S01]  /*1610*/  @!P4 IMAD.MOV R25, RZ, RZ, -R25 ;  /* 0x000000ffff19c224 */ /* 0x000fe200078e0a19 */
[----:B------:R-:W-:Y:S01]  /*1620*/  ISETP.GT.U32.AND P4, PT, R4, R3, PT ;  /* 0x000000030400720c */ /* 0x000fe20003f84070 */
[--C-:B------:R-:W-:Y:S01]  /*1630*/  @!P1 IMAD.IADD R37, R37, 0x1, -R0.reuse ;  /* 0x0000000125259824 */ /* 0x100fe200078e0a00 */
[----:B------:R-:W-:Y:S01]  /*1640*/  ISETP.GE.AND P1, PT, R36, RZ, PT ;  /* 0x000000ff2400720c */ /* 0x000fe20003f26270 */
[----:B------:R-:W-:Y:S01]  /*1650*/  IMAD.IADD R60, R6, 0x1, R5 ;  /* 0x00000001063c7824 */ /* 0x000fe200078e0205 */
[----:B------:R-:W-:Y:S01]  /*1660*/  LOP3.LUT R8, R8, R9, RZ, 0x3c, !PT ;  /* 0x0000000908087212 */ /* 0x000fe200078e3cff */
[----:B------:R-:W-:Y:S01]  /*1670*/  IMAD.SHL.U32 R5, R80, 0x100, RZ ;  /* 0x0000010050057824 */ /* 0x000fe200078e00ff */
[----:B------:R-:W-:Y:S01]  /*1680*/  LOP3.LUT R9, RZ, c[0x0][0x17c], RZ, 0x33, !PT ;  /* 0x00005f00ff097a12 */ /* 0x000fe200078e33ff */
[--C-:B------:R-:W-:Y:S01]  /*1690*/  @!P5 IMAD.IADD R31, R31, 0x1, -R0.reuse ;  /* 0x000000011f1fd824 */ /* 0x100fe200078e0a00 */
[----:B------:R-:W-:Y:S01]  /*16a0*/  ISETP.GE.AND P5, PT, R34, RZ, PT ;  /* 0x000000ff2200720c */ /* 0x000fe20003fa6270 */
[--C-:B------:R-:W-:Y:S01]  /*16b0*/  @!P2 IMAD.IADD R33, R33, 0x1, -R0.reuse ;  /* 0x000000012121a824 */ /* 0x100fe200078e0a00 */
[----:B------:R-:W-:Y:S01]  /*16c0*/  ISETP.GE.AND P2, PT, R16, RZ, PT ;  /* 0x000000ff1000720c */ /* 0x000fe20003f46270 */
[----:B------:R-:W-:Y:S01]  /*16d0*/  @!P3 IMAD.IADD R35, R35, 0x1, -R0 ;  /* 0x000000012323b824 */ /* 0x000fe200078e0a00 */
[----:B------:R-:W-:Y:S01]  /*16e0*/  ISETP.GE.AND P3, PT, R18, RZ, PT ;  /* 0x000000ff1200720c */ /* 0x000fe20003f66270 */
[----:B------:R-:W-:Y:S01]  /*16f0*/  @!P4 IMAD.IADD R3, R3, 0x1, -R4 ;  /* 0x000000010303c824 */ /* 0x000fe200078e0a04 */
[----:B------:R-:W-:Y:S01]  /*1700*/  ISETP.NE.AND P4, PT, RZ, c[0x0][0x17c], PT ;  /* 0x00005f00ff007a0c */ /* 0x000fe20003f85270 */
[----:B------:R-:W-:Y:S01]  /*1710*/  @!P1 IMAD.MOV R31, RZ, RZ, -R31 ;  /* 0x000000ffff1f9224 */ /* 0x000fe200078e0a1f */
[----:B------:R-:W-:Y:S01]  /*1720*/  LOP3.LUT R5, R5, 0x1000, RZ, 0xc0, !PT ;  /* 0x0000100005057812 */ /* 0x000fe200078ec0ff */
[----:B------:R-:W-:Y:S01]  /*1730*/  @!P0 IMAD.MOV R37, RZ, RZ, -R37 ;  /* 0x000000ffff258224 */ /* 0x000fe200078e0a25 */
[C---:B------:R-:W-:Y:S01]  /*1740*/  SEL R10, R9.reuse, R12, !P4 ;  /* 0x0000000c090a7207 */ /* 0x040fe20006000000 */
[----:B------:R-:W-:Y:S01]  /*1750*/  @!P6 IMAD.MOV R27, RZ, RZ, -R27 ;  /* 0x000000ffff1be224 */ /* 0x000fe200078e0a1b */
[C---:B------:R-:W-:Y:S01]  /*1760*/  SEL R6, R9.reuse, R11, !P4 ;  /* 0x0000000b09067207 */ /* 0x040fe20006000000 */
[----:B------:R-:W-:Y:S01]  /*1770*/  IMAD R11, R76, c[0x0][0x188], RZ ;  /* 0x000062004c0b7a24 */ /* 0x000fe200078e02ff */
[----:B------:R-:W-:Y:S01]  /*1780*/  SEL R7, R9, R13, !P4 ;  /* 0x0000000d09077207 */ /* 0x000fe20006000000 */
[----:B------:R-:W-:Y:S01]  /*1790*/  IMAD R11, R73, c[0x0][0x188], RZ ;  /* 0x00006200490b7a24 */ /* 0x000fe200078e02ff */
[----:B------:R-:W-:Y:S01]  /*17a0*/  ISETP.GE.AND P1, PT, R79, RZ, PT ;  /* 0x000000ff4f00720c */ /* 0x000fe20003f26270 */
[----:B------:R-:W-:Y:S01]  /*17b0*/  IMAD R11, R70, c[0x0][0x188], RZ ;  /* 0x00006200460b7a24 */ /* 0x000fe200078e02ff */
[----:B------:R-:W-:Y:S01]  /*17c0*/  ISETP.NE.AND P0, PT, RZ, c[0x0][0x178], PT ;  /* 0x00005e00ff007a0c */ /* 0x000fe20003f05270 */
[----:B------:R-:W-:Y:S01]  /*17d0*/  IMAD R11, R67, c[0x0][0x188], RZ ;  /* 0x00006200430b7a24 */ /* 0x000fe200078e02ff */
[----:B------:R-:W-:Y:S01]  /*17e0*/  SEL R4, R9, R15, !P4 ;  /* 0x0000000f09047207 */ /* 0x000fe20006000000 */
[----:B------:R-:W-:Y:S01]  /*17f0*/  IMAD.IADD R0, R5, 0x1, R8 ;  /* 0x0000000105007824 */ /* 0x000fe200078e0208 */
[C---:B------:R-:W-:Y:S01]  /*1800*/  SEL R5, R9.reuse, R14, !P4 ;  /* 0x0000000e09057207 */ /* 0x040fe20006000000 */
[----:B------:R-:W-:Y:S01]  /*1810*/  @!P5 IMAD.MOV R29, RZ, RZ, -R29 ;  /* 0x000000ffff1dd224 */ /* 0x000fe200078e0a1d */
[C---:B------:R-:W-:Y:S01]  /*1820*/  SEL R124, R9.reuse, R17, !P4 ;  /* 0x00000011097c7207 */ /* 0x040fe20006000000 */
[----:B------:R-:W-:Y:S01]  /*1830*/  @!P2 IMAD.MOV R33, RZ, RZ, -R33 ;  /* 0x000000ffff21a224 */ /* 0x000fe200078e0a21 */
[C---:B------:R-:W-:Y:S01]  /*1840*/  SEL R122, R9.reuse, R19, !P4 ;  /* 0x00000013097a7207 */ /* 0x040fe20006000000 */
[----:B------:R-:W-:Y:S01]  /*1850*/  @!P3 IMAD.MOV R35, RZ, RZ, -R35 ;  /* 0x000000ffff23b224 */ /* 0x000fe200078e0a23 */
[C---:B------:R-:W-:Y:S01]  /*1860*/  SEL R120, R9.reuse, R21, !P4 ;  /* 0x0000001509787207 */ /* 0x040fe20006000000 */
[----:B------:R-:W-:Y:S01]  /*1870*/  IMAD R11, R64, c[0x0][0x188], RZ ;  /* 0x00006200400b7a24 */ /* 0x000fe200078e02ff */
[C---:B------:R-:W-:Y:S01]  /*1880*/  SEL R118, R9.reuse, R23, !P4 ;  /* 0x0000001709767207 */ /* 0x040fe20006000000 */
[----:B------:R-:W-:Y:S01]  /*1890*/  IMAD R10, R10, c[0x0][0x190], RZ ;  /* 0x000064000a0a7a24 */ /* 0x000fe200078e02ff */
[----:B------:R-:W-:Y:S01]  /*18a0*/  SEL R116, R9, R25, !P4 ;  /* 0x0000001909747207 */ /* 0x000fe20006000000 */
[----:B------:R-:W-:Y:S01]  /*18b0*/  IMAD R11, R61, c[0x0][0x188], RZ ;  /* 0x000062003d0b7a24 */ /* 0x000fe200078e02ff */
[----:B------:R-:W-:Y:S01]  /*18c0*/  SEL R114, R9, R27, !P4 ;  /* 0x0000001b09727207 */ /* 0x000fe20006000000 */
[----:B------:R-:W-:Y:S01]  /*18d0*/  IMAD R7, R7, c[0x0][0x190], RZ ;  /* 0x0000640007077a24 */ /* 0x000fe200078e02ff */
[----:B------:R-:W-:Y:S01]  /*18e0*/  SEL R112, R9, R29, !P4 ;  /* 0x0000001d09707207 */ /* 0x000fe20006000000 */
[----:B------:R-:W-:Y:S01]  /*18f0*/  IMAD R11, R57, c[0x0][0x188], RZ ;  /* 0x00006200390b7a24 */ /* 0x000fe200078e02ff */
[C---:B------:R-:W-:Y:S01]  /*1900*/  SEL R110, R9.reuse, R31, !P4 ;  /* 0x0000001f096e7207 */ /* 0x040fe20006000000 */
[----:B------:R-:W-:Y:S01]  /*1910*/  IMAD R11, R50, c[0x0][0x188], RZ ;  /* 0x00006200320b7a24 */ /* 0x000fe200078e02ff */
[----:B------:R-:W-:Y:S01]  /*1920*/  SEL R102, R9, R33, !P4 ;  /* 0x0000002109667207 */ /* 0x000fe20006000000 */
[----:B------:R-:W-:Y:S01]  /*1930*/  IMAD R11, R47, c[0x0][0x188], RZ ;  /* 0x000062002f0b7a24 */ /* 0x000fe200078e02ff */
[C---:B------:R-:W-:Y:S01]  /*1940*/  SEL R100, R9.reuse, R35, !P4 ;  /* 0x0000002309647207 */ /* 0x040fe20006000000 */
[----:B------:R-:W-:Y:S01]  /*1950*/  IMAD R11, R44, c[0x0][0x188], RZ ;  /* 0x000062002c0b7a24 */ /* 0x000fe200078e02ff */
[----:B------:R-:W-:Y:S01]  /*1960*/  SEL R94, R9, R37, !P4 ;  /* 0x00000025095e7207 */ /* 0x000fe20006000000 */
[----:B------:R-:W-:Y:S01]  /*1970*/  IMAD R6, R6, c[0x0][0x190], RZ ;  /* 0x0000640006067a24 */ /* 0x000fe200078e02ff */
[----:B------:R-:W-:Y:S01]  /*1980*/  LEA R12, P3, R10, c[0x0][0x168], 0x1 ;  /* 0x00005a000a0c7a11 */ /* 0x000fe200078608ff */
[----:B------:R-:W-:Y:S01]  /*1990*/  IMAD R5, R5, c[0x0][0x190], RZ ;  /* 0x0000640005057a24 */ /* 0x000fe200078e02ff */
[C---:B------:R-:W-:Y:S01]  /*19a0*/  LEA R11, P4, R7.reuse, c[0x0][0x168], 0x1 ;  /* 0x00005a00070b7a11 */ /* 0x040fe200078808ff */
[----:B------:R-:W-:Y:S01]  /*19b0*/  IMAD R4, R4, c[0x0][0x190], RZ ;  /* 0x0000640004047a24 */ /* 0x000fe200078e02ff */
[----:B------:R-:W-:Y:S01]  /*19c0*/  STL [R1+0x44], R60 ;  /* 0x0000443c01007387 */ /* 0x000fe20000100800 */
[----:B------:R-:W-:Y:S01]  /*19d0*/  @!P1 IMAD.MOV R3, RZ, RZ, -R3 ;  /* 0x000000ffff039224 */ /* 0x000fe200078e0a03 */
[----:B------:R-:W-:Y:S01]  /*19e0*/  LEA R13, P5, R6, c[0x0][0x168], 0x1 ;  /* 0x00005a00060d7a11 */ /* 0x000fe200078a08ff */
[----:B------:R-:W-:Y:S01]  /*19f0*/  IMAD R124, R124, c[0x0][0x190], RZ ;  /* 0x000064007c7c7a24 */ /* 0x000fe200078e02ff */
[----:B------:R0:W-:Y:S01]  /*1a00*/  STL [R1+0x6c], R2 ;  /* 0x00006c0201007387 */ /* 0x0001e20000100800 */
[----:B------:R-:W-:Y:S01]  /*1a10*/  @!P0 LOP3.LUT R3, RZ, c[0x0][0x178], RZ, 0x33, !PT ;  /* 0x00005e00ff038a12 */ /* 0x000fe200078e33ff */
[----:B------:R-:W-:Y:S01]  /*1a20*/  IMAD R122, R122, c[0x0][0x190], RZ ;  /* 0x000064007a7a7a24 */ /* 0x000fe200078e02ff */
[----:B------:R-:W-:Y:S01]  /*1a30*/  LEA.HI.X.SX32 R10, R10, c[0x0][0x16c], 0x1, P3 ;  /* 0x00005b000a0a7a11 */ /* 0x000fe200018f0eff */
[----:B------:R1:W-:Y:S01]  /*1a40*/  STL [R1+0x68], R12 ;  /* 0x0000680c01007387 */ /* 0x0003e20000100800 */
[----:B------:R-:W-:Y:S01]  /*1a50*/  LEA.HI.X.SX32 R7, R7, c[0x0][0x16c], 0x1, P4 ;  /* 0x00005b0007077a11 */ /* 0x000fe200020f0eff */
[----:B------:R-:W-:Y:S01]  /*1a60*/  IMAD R3, R3, c[0x0][0x184], RZ ;  /* 0x0000610003037a24 */ /* 0x000fe200078e02ff */
[----:B------:R-:W-:Y:S01]  /*1a70*/  LEA.HI.X.SX32 R6, R6, c[0x0][0x16c], 0x1, P5 ;  /* 0x00005b0006067a11 */ /* 0x000fe200028f0eff */
[----:B------:R2:W-:Y:S01]  /*1a80*/  STL [R1+0x60], R11 ;  /* 0x0000600b01007387 */ /* 0x0005e20000100800 */
[----:B------:R-:W-:Y:S01]  /*1a90*/  IMAD R120, R120, c[0x0][0x190], RZ ;  /* 0x0000640078787a24 */ /* 0x000fe200078e02ff */
[----:B------:R-:W-:Y:S01]  /*1aa0*/  LEA R125, P1, R124, c[0x0][0x168], 0x1 ;  /* 0x00005a007c7d7a11 */ /* 0x000fe200078208ff */
[----:B------:R-:W-:Y:S01]  /*1ab0*/  IMAD R118, R118, c[0x0][0x190], RZ ;  /* 0x0000640076767a24 */ /* 0x000fe200078e02ff */
[----:B------:R-:W-:Y:S01]  /*1ac0*/  STL [R1+0x58], R13 ;  /* 0x0000580d01007387 */ /* 0x000fe20000100800 */
[----:B0-----:R-:W-:Y:S01]  /*1ad0*/  LEA R2, P2, R3, c[0x0][0x160], 0x1 ;  /* 0x0000580003027a11 */ /* 0x001fe200078408ff */
[----:B------:R-:W-:Y:S01]  /*1ae0*/  IMAD R9, R78, c[0x0][0x188], RZ ;  /* 0x000062004e097a24 */ /* 0x000fe200078e02ff */
[----:B-1----:R-:W-:Y:S01]  /*1af0*/  LEA R12, P6, R5, c[0x0][0x168], 0x1 ;  /* 0x00005a00050c7a11 */ /* 0x002fe200078c08ff */
[----:B------:R-:W-:Y:S01]  /*1b00*/  IMAD R8, R77, c[0x0][0x188], RZ ;  /* 0x000062004d087a24 */ /* 0x000fe200078e02ff */
[----:B------:R-:W-:Y:S01]  /*1b10*/  LEA.HI.X.SX32 R3, R3, c[0x0][0x164], 0x1, P2 ;  /* 0x0000590003037a11 */ /* 0x000fe200010f0eff */
[----:B------:R-:W-:Y:S01]  /*1b20*/  IMAD R9, R75, c[0x0][0x188], RZ ;  /* 0x000062004b097a24 */ /* 0x000fe200078e02ff */
[----:B--2---:R-:W-:Y:S01]  /*1b30*/  LEA R11, P0, R4, c[0x0][0x168], 0x1 ;  /* 0x00005a00040b7a11 */ /* 0x004fe200078008ff */
[----:B------:R-:W-:Y:S01]  /*1b40*/  STL [R1+0x50], R12 ;  /* 0x0000500c01007387 */ /* 0x000fe20000100800 */
[----:B------:R-:W-:Y:S01]  /*1b50*/  LEA.HI.X.SX32 R5, R5, c[0x0][0x16c], 0x1, P6 ;  /* 0x00005b0005057a11 */ /* 0x000fe200030f0eff */
[----:B------:R-:W-:Y:S01]  /*1b60*/  IMAD R8, R74, c[0x0][0x188], RZ ;  /* 0x000062004a087a24 */ /* 0x000fe200078e02ff */
[----:B------:R-:W-:Y:S01]  /*1b70*/  LEA.HI.X.SX32 R4, R4, c[0x0][0x16c], 0x1, P0 ;  /* 0x00005b0004047a11 */ /* 0x000fe200000f0eff */
[----:B------:R-:W-:Y:S01]  /*1b80*/  STL [R1+0x3c], R11 ;  /* 0x00003c0b01007387 */ /* 0x000fe20000100800 */
[----:B------:R-:W-:Y:S01]  /*1b90*/  IMAD R9, R72, c[0x0][0x188], RZ ;  /* 0x0000620048097a24 */ /* 0x000fe200078e02ff */
[----:B------:R-:W-:Y:S01]  /*1ba0*/  LEA R123, P2, R122, c[0x0][0x168], 0x1 ;  /* 0x00005a007a7b7a11 */ /* 0x000fe200078408ff */
[----:B------:R-:W-:Y:S01]  /*1bb0*/  IMAD R8, R71, c[0x0][0x188], RZ ;  /* 0x0000620047087a24 */ /* 0x000fe200078e02ff */
        /* <DEDUP_REMOVED lines=10> */
[----:B------:R-:W-:Y:S01]  /*1c60*/  LEA.HI.X.SX32 R124, R124, c[0x0][0x16c], 0x1, P1 ;  /* 0x00005b007c7c7a11 */ /* 0x000fe200008f0eff */
[----:B------:R-:W-:Y:S01]  /*1c70*/  IMAD R100, R100, c[0x0][0x190], RZ ;  /* 0x0000640064647a24 */ /* 0x000fe200078e02ff */
[----:B------:R-:W-:Y:S01]  /*1c80*/  STL [R1+0x48], R5 ;  /* 0x0000480501007387 */ /* 0x000fe20000100800 */
[----:B------:R-:W-:Y:S01]  /*1c90*/  IMAD R94, R94, c[0x0][0x190], RZ ;  /* 0x000064005e5e7a24 */ /* 0x000fe200078e02ff */
[----:B------:R-:W-:Y:S01]  /*1ca0*/  LEA.HI.X.SX32 R122, R122, c[0x0][0x16c], 0x1, P2 ;  /* 0x00005b007a7a7a11 */ /* 0x000fe200010f0eff */
[----:B------:R-:W-:Y:S01]  /*1cb0*/  IMAD R9, R69, c[0x0][0x188], RZ ;  /* 0x0000620045097a24 */ /* 0x000fe200078e02ff */
[----:B------:R0:W-:Y:S01]  /*1cc0*/  STL [R1+0x38], R4 ;  /* 0x0000380401007387 */ /* 0x0001e20000100800 */
[----:B------:R-:W-:Y:S01]  /*1cd0*/  IMAD R8, R68, c[0x0][0x188], RZ ;  /* 0x0000620044087a24 */ /* 0x000fe200078e02ff */
[----:B------:R-:W-:Y:S01]  /*1ce0*/  LEA.HI.X.SX32 R120, R120, c[0x0][0x16c], 0x1, P3 ;  /* 0x00005b0078787a11 */ /* 0x000fe200018f0eff */
[----:B------:R-:W-:Y:S01]  /*1cf0*/  IMAD R9, R66, c[0x0][0x188], RZ ;  /* 0x0000620042097a24 */ /* 0x000fe200078e02ff */
[----:B------:R-:W-:Y:S01]  /*1d00*/  LEA.HI.X.SX32 R118, R118, c[0x0][0x16c], 0x1, P4 ;  /* 0x00005b0076767a11 */ /* 0x000fe200020f0eff */
[----:B------:R-:W-:Y:S01]  /*1d10*/  IMAD R8, R65, c[0x0][0x188], RZ ;  /* 0x0000620041087a24 */ /* 0x000fe200078e02ff */
[----:B------:R-:W-:Y:S01]  /*1d20*/  LEA R117, P5, R116, c[0x0][0x168], 0x1 ;  /* 0x00005a0074757a11 */ /* 0x000fe200078a08ff */
[----:B------:R-:W-:Y:S01]  /*1d30*/  IMAD R9, R63, c[0x0][0x188], RZ ;  /* 0x000062003f097a24 */ /* 0x000fe200078e02ff */
[----:B------:R-:W-:Y:S01]  /*1d40*/  LEA R115, P6, R114, c[0x0][0x168], 0x1 ;  /* 0x00005a0072737a11 */ /* 0x000fe200078c08ff */
[----:B------:R-:W-:Y:S01]  /*1d50*/  IMAD R8, R62, c[0x0][0x188], RZ ;  /* 0x000062003e087a24 */ /* 0x000fe200078e02ff */
[----:B0-----:R-:W-:Y:S01]  /*1d60*/  LOP3.LUT R4, R109, 0x20, RZ, 0x3c, !PT ;  /* 0x000000206d047812 */ /* 0x001fe200078e3cff */
[----:B------:R-:W-:Y:S01]  /*1d70*/  IMAD R9, R59, c[0x0][0x188], RZ ;  /* 0x000062003b097a24 */ /* 0x000fe200078e02ff */
[----:B------:R-:W-:Y:S01]  /*1d80*/  LOP3.LUT R4, R60, 0x40, RZ, 0x3c, !PT ;  /* 0x000000403c047812 */ /* 0x000fe200078e3cff */
[----:B------:R-:W-:Y:S01]  /*1d90*/  IMAD R8, R58, c[0x0][0x188], RZ ;  /* 0x000062003a087a24 */ /* 0x000fe200078e02ff */
[----:B------:R-:W-:Y:S01]  /*1da0*/  LEA R113, P0, R112, c[0x0][0x168], 0x1 ;  /* 0x00005a0070717a11 */ /* 0x000fe200078008ff */
[----:B------:R-:W-:Y:S01]  /*1db0*/  IMAD R9, R56, c[0x0][0x188], RZ ;  /* 0x0000620038097a24 */ /* 0x000fe200078e02ff */
[----:B------:R-:W-:Y:S01]  /*1dc0*/  LEA R111, P1, R110, c[0x0][0x168], 0x1 ;  /* 0x00005a006e6f7a11 */ /* 0x000fe200078208ff */
[----:B------:R0:W-:Y:S01]  /*1dd0*/  STL [R1+0x4c], R4 ;  /* 0x00004c0401007387 */ /* 0x0001e20000100800 */
[----:B------:R-:W-:Y:S01]  /*1de0*/  IMAD R8, R51, c[0x0][0x188], RZ ;  /* 0x0000620033087a24 */ /* 0x000fe200078e02ff */
[----:B------:R-:W-:Y:S01]  /*1df0*/  LEA R103, P2, R102, c[0x0][0x168], 0x1 ;  /* 0x00005a0066677a11 */ /* 0x000fe200078408ff */
[----:B------:R-:W-:Y:S01]  /*1e00*/  IMAD R9, R49, c[0x0][0x188], RZ ;  /* 0x0000620031097a24 */ /* 0x000fe200078e02ff */
[----:B------:R-:W-:Y:S01]  /*1e10*/  LEA R101, P3, R100, c[0x0][0x168], 0x1 ;  /* 0x00005a0064657a11 */ /* 0x000fe200078608ff */
[----:B------:R-:W-:Y:S01]  /*1e20*/  IMAD R8, R48, c[0x0][0x188], RZ ;  /* 0x0000620030087a24 */ /* 0x000fe200078e02ff */
[----:B------:R-:W-:Y:S01]  /*1e30*/  LEA R95, P4, R94, c[0x0][0x168], 0x1 ;  /* 0x00005a005e5f7a11 */ /* 0x000fe200078808ff */
[----:B------:R-:W-:Y:S01]  /*1e40*/  IMAD R9, R46, c[0x0][0x188], RZ ;  /* 0x000062002e097a24 */ /* 0x000fe200078e02ff */
[----:B------:R-:W-:Y:S01]  /*1e50*/  CS2R R20, SRZ ;  /* 0x0000000000147805 */ /* 0x000fe2000001ff00 */
[----:B------:R-:W-:Y:S01]  /*1e60*/  IMAD R8, R45, c[0x0][0x188], RZ ;  /* 0x000062002d087a24 */ /* 0x000fe200078e02ff */
[----:B------:R-:W-:Y:S01]  /*1e70*/  CS2R R22, SRZ ;  /* 0x0000000000167805 */ /* 0x000fe2000001ff00 */
[----:B------:R-:W-:Y:S01]  /*1e80*/  IMAD R9, R40, c[0x0][0x188], RZ ;  /* 0x0000620028097a24 */ /* 0x000fe200078e02ff */
[----:B------:R-:W-:Y:S01]  /*1e90*/  CS2R R24, SRZ ;  /* 0x0000000000187805 */ /* 0x000fe2000001ff00 */
[----:B------:R-:W-:Y:S01]  /*1ea0*/  IMAD R8, R38, c[0x0][0x188], RZ ;  /* 0x0000620026087a24 */ /* 0x000fe200078e02ff */
        /* <DEDUP_REMOVED lines=19> */
[----:B------:R-:W-:Y:S01]  /*1fe0*/  LEA.HI.X.SX32 R116, R116, c[0x0][0x16c], 0x1, P5 ;  /* 0x00005b0074747a11 */ /* 0x000fe200028f0eff */
[----:B------:R-:W-:Y:S01]  /*1ff0*/  CS2R R10, SRZ ;  /* 0x00000000000a7805 */ /* 0x000fe2000001ff00 */
[----:B------:R-:W-:Y:S01]  /*2000*/  LEA.HI.X.SX32 R114, R114, c[0x0][0x16c], 0x1, P6 ;  /* 0x00005b0072727a11 */ /* 0x000fe200030f0eff */
[----:B------:R-:W-:Y:S01]  /*2010*/  CS2R R12, SRZ ;  /* 0x00000000000c7805 */ /* 0x000fe2000001ff00 */
[----:B------:R-:W-:Y:S01]  /*2020*/  LEA.HI.X.SX32 R112, R112, c[0x0][0x16c], 0x1, P0 ;  /* 0x00005b0070707a11 */ /* 0x000fe200000f0eff */
[----:B------:R-:W-:Y:S01]  /*2030*/  CS2R R14, SRZ ;  /* 0x00000000000e7805 */ /* 0x000fe2000001ff00 */
[----:B------:R-:W-:-:S02]  /*2040*/  LEA.HI.X.SX32 R110, R110, c[0x0][0x16c], 0x1, P1 ;  /* 0x00005b006e6e7a11 */ /* 0x000fc400008f0eff */
[----:B------:R-:W-:Y:S02]  /*2050*/  LEA.HI.X.SX32 R102, R102, c[0x0][0x16c], 0x1, P2 ;  /* 0x00005b0066667a11 */ /* 0x000fe400010f0eff */
[----:B------:R-:W-:Y:S02]  /*2060*/  LEA.HI.X.SX32 R100, R100, c[0x0][0x16c], 0x1, P3 ;  /* 0x00005b0064647a11 */ /* 0x000fe400018f0eff */
[----:B------:R-:W-:Y:S02]  /*2070*/  LEA.HI.X.SX32 R94, R94, c[0x0][0x16c], 0x1, P4 ;  /* 0x00005b005e5e7a11 */ /* 0x000fe400020f0eff */
[C---:B------:R-:W-:Y:S02]  /*2080*/  LOP3.LUT R6, R109.reuse, 0x40, RZ, 0x3c, !PT ;  /* 0x000000406d067812 */ /* 0x040fe400078e3cff */
[----:B0-----:R-:W-:Y:S02]  /*2090*/  LOP3.LUT R5, R109, 0x60, RZ, 0x3c, !PT ;  /* 0x000000606d057812 */ /* 0x001fe400078e3cff */
.L_x_3:
[----:B------:R-:W0:Y:S01]  /*20a0*/  S2R R4, SR_TID.X ;  /* 0x0000000000047919 */ /* 0x000e220000002100 */
[----:B------:R-:W-:-:S03]  /*20b0*/  PRMT R88, RZ, 0x7610, R88 ;  /* 0x00007610ff587816 */ /* 0x000fc60000000058 */
[----:B------:R-:W1:Y:S04]  /*20c0*/  S2R R5, SR_TID.X ;  /* 0x0000000000057919 */ /* 0x000e680000002100 */
[----:B------:R-:W2:Y:S04]  /*20d0*/  S2R R86, SR_TID.X ;  /* 0x0000000000567919 */ /* 0x000ea80000002100 */
[----:B------:R-:W-:Y:S04]  /*20e0*/  STL [R1+0x8c], R98 ;  /* 0x00008c6201007387 */ /* 0x000fe80000100800 */
[----:B------:R2:W-:Y:S01]  /*20f0*/  STL [R1+0x88], R99 ;  /* 0x0000886301007387 */ /* 0x0005e20000100800 */
[----:B0-----:R-:W-:-:S04]  /*2100*/  SHF.R.U32.HI R28, RZ, 0x8, R4 ;  /* 0x00000008ff1c7819 */ /* 0x001fc80000011604 */
[----:B------:R-:W-:-:S04]  /*2110*/  SGXT.U32 R28, R28, 0x1 ;  /* 0x000000011c1c781a */ /* 0x000fc80000000000 */
[C---:B------:R-:W-:Y:S01]  /*2120*/  LOP3.LUT R29, R28.reuse, 0x8, RZ, 0xfc, !PT ;  /* 0x000000081c1d7812 */ /* 0x040fe200078efcff */
[----:B------:R-:W-:Y:S01]  /*2130*/  IMAD R4, R28, c[0x0][0x188], RZ ;  /* 0x000062001c047a24 */ /* 0x000fe200078e02ff */
[----:B-1----:R-:W-:Y:S02]  /*2140*/  SHF.R.U32.HI R28, RZ, 0x8, R5 ;  /* 0x00000008ff1c7819 */ /* 0x002fe40000011605 */
[----:B------:R-:W-:Y:S01]  /*2150*/  ISETP.GE.AND P1, PT, R29, UR4, PT ;  /* 0x000000041d007c0c */ /* 0x000fe2000bf26270 */
[----:B------:R-:W-:Y:S01]  /*2160*/  IMAD.WIDE R4, R4, 0x2, R2 ;  /* 0x0000000204047825 */ /* 0x000fe200078e0202 */
[----:B------:R-:W-:Y:S02]  /*2170*/  SGXT.U32 R28, R28, 0x1 ;  /* 0x000000011c1c781a */ /* 0x000fe40000000000 */
[----:B--2---:R-:W-:Y:S02]  /*2180*/  SHF.R.U32.HI R99, RZ, 0x8, R86 ;  /* 0x00000008ff637819 */ /* 0x004fe40000011656 */
[----:B------:R-:W-:-:S02]  /*2190*/  LOP3.LUT R60, R28, 0x8, RZ, 0xfc, !PT ;  /* 0x000000081c3c7812 */ /* 0x000fc400078efcff */
[----:B------:R-:W-:Y:S02]  /*21a0*/  LOP3.LUT R29, R28, 0x10, RZ, 0xfc, !PT ;  /* 0x000000101c1d7812 */ /* 0x000fe400078efcff */
[----:B------:R-:W0:Y:S01]  /*21b0*/  S2R R28, SR_TID.X ;  /* 0x00000000001c7919 */ /* 0x000e220000002100 */
[----:B------:R-:W-:-:S04]  /*21c0*/  SGXT.U32 R99, R99, 0x1 ;  /* 0x000000016363781a */ /* 0x000fc80000000000 */
[----:B------:R-:W-:Y:S01]  /*21d0*/  ISETP.GE.AND P0, PT, R99, UR4, PT ;  /* 0x0000000463007c0c */ /* 0x000fe2000bf06270 */
[----:B------:R-:W-:-:S12]  /*21e0*/  IMAD R60, R60, c[0x0][0x188], RZ ;  /* 0x000062003c3c7a24 */ /* 0x000fd800078e02ff */
[----:B------:R1:W2:Y:S01]  /*21f0*/  @!P0 LDG.E.U16 R88, [R4.64] ;  /* 0x0000000604588981 */ /* 0x0002a2000c1e1500 */
[----:B------:R-:W-:Y:S02]  /*2200*/  ISETP.GE.AND P0, PT, R29, UR4, PT ;  /* 0x000000041d007c0c */ /* 0x000fe4000bf06270 */
[----:B------:R-:W-:Y:S02]  /*2210*/  PRMT R83, RZ, 0x7610, R83 ;  /* 0x00007610ff537816 */ /* 0x000fe40000000053 */
[----:B0-----:R-:W-:-:S04]  /*2220*/  SHF.R.U32.HI R29, RZ, 0x8, R28 ;  /* 0x00000008ff1d7819 */ /* 0x001fc8000001161c */
[----:B------:R-:W-:Y:S01]  /*2230*/  SGXT.U32 R29, R29, 0x1 ;  /* 0x000000011d1d781a */ /* 0x000fe20000000000 */
[----:B-1----:R-:W-:Y:S01]  /*2240*/  IMAD.WIDE R4, R60, 0x2, R2 ;  /* 0x000000023c047825 */ /* 0x002fe200078e0202 */
[----:B------:R-:W-:Y:S02]  /*2250*/  SHF.R.U32.HI R28, RZ, 0x8, R28 ;  /* 0x00000008ff1c7819 */ /* 0x000fe4000001161c */
[C---:B------:R-:W-:Y:S02]  /*2260*/  LOP3.LUT R60, R29.reuse, 0x10, RZ, 0xfc, !PT ;  /* 0x000000101d3c7812 */ /* 0x040fe400078efcff */
[----:B------:R-:W-:Y:S01]  /*2270*/  LOP3.LUT R29, R29, 0x18, RZ, 0xfc, !PT ;  /* 0x000000181d1d7812 */ /* 0x000fe200078efcff */
[----:B------:R0:W3:Y:S01]  /*2280*/  @!P1 LDG.E.U16 R83, [R4.64] ;  /* 0x0000000604539981 */ /* 0x0000e2000c1e1500 */
[----:B------:R-:W-:Y:S01]  /*2290*/  SGXT.U32 R28, R28, 0x1 ;  /* 0x000000011c1c781a */ /* 0x000fe20000000000 */
[----:B------:R-:W-:Y:S01]  /*22a0*/  IMAD R60, R60, c[0x0][0x188], RZ ;  /* 0x000062003c3c7a24 */ /* 0x000fe200078e02ff */
[----:B------:R-:W-:-:S02]  /*22b0*/  ISETP.GE.AND P1, PT, R29, UR4, PT ;  /* 0x000000041d007c0c */ /* 0x000fc4000bf26270 */
[----:B------:R-:W-:Y:S02]  /*22c0*/  LOP3.LUT R29, R28, 0x20, RZ, 0xfc, !PT ;  /* 0x000000201c1d7812 */ /* 0x000fe400078efcff */
[----:B------:R-:W-:Y:S01]  /*22d0*/  PRMT R82, RZ, 0x7610, R82 ;  /* 0x00007610ff527816 */ /* 0x000fe20000000052 */
[----:B0-----:R-:W-:Y:S01]  /*22e0*/  IMAD.WIDE R4, R60, 0x2, R2 ;  /* 0x000000023c047825 */ /* 0x001fe200078e0202 */
[----:B------:R-:W-:Y:S02]  /*22f0*/  LOP3.LUT R60, R28, 0x18, RZ, 0xfc, !PT ;  /* 0x000000181c3c7812 */ /* 0x000fe400078efcff */
[----:B------:R-:W0:Y:S04]  /*2300*/  S2R R28, SR_TID.X ;  /* 0x00000000001c7919 */ /* 0x000e280000002100 */
[----:B------:R1:W4:Y:S01]  /*2310*/  @!P0 LDG.E.U16 R82, [R4.64] ;  /* 0x0000000604528981 */ /* 0x000322000c1e1500 */
[----:B------:R-:W-:Y:S01]  /*2320*/  ISETP.GE.AND P0, PT, R29, UR4, PT ;  /* 0x000000041d007c0c */ /* 0x000fe2000bf06270 */
[----:B------:R-:W-:Y:S01]  /*2330*/  IMAD R60, R60, c[0x0][0x188], RZ ;  /* 0x000062003c3c7a24 */ /* 0x000fe200078e02ff */
[----:B------:R-:W-:-:S03]  /*2340*/  PRMT R81, RZ, 0x7610, R81 ;  /* 0x00007610ff517816 */ /* 0x000fc60000000051 */
[----:B-1----:R-:W-:-:S05]  /*2350*/  IMAD.WIDE R4, R60, 0x2, R2 ;  /* 0x000000023c047825 */ /* 0x002fca00078e0202 */
[----:B------:R1:W5:Y:S01]  /*2360*/  @!P1 LDG.E.U16 R81, [R4.64] ;  /* 0x0000000604519981 */ /* 0x000362000c1e1500 */
[----:B0-----:R-:W-:-:S04]  /*2370*/  SHF.R.U32.HI R29, RZ, 0x8, R28 ;  /* 0x00000008ff1d7819 */ /* 0x001fc8000001161c */
[----:B------:R-:W-:Y:S02]  /*2380*/  SGXT.U32 R29, R29, 0x1 ;  /* 0x000000011d1d781a */ /* 0x000fe40000000000 */
[----:B------:R-:W-:Y:S02]  /*2390*/  SHF.R.U32.HI R28, RZ, 0x8, R28 ;  /* 0x00000008ff1c7819 */ /* 0x000fe4000001161c */
[C---:B------:R-:W-:Y:S02]  /*23a0*/  LOP3.LUT R60, R29.reuse, 0x20, RZ, 0xfc, !PT ;  /* 0x000000201d3c7812 */ /* 0x040fe400078efcff */
[----:B------:R-:W-:Y:S02]  /*23b0*/  LOP3.LUT R29, R29, 0x28, RZ, 0xfc, !PT ;  /* 0x000000281d1d7812 */ /* 0x000fe400078efcff */
[----:B------:R-:W-:Y:S01]  /*23c0*/  SGXT.U32 R28, R28, 0x1 ;  /* 0x000000011c1c781a */ /* 0x000fe20000000000 */
[----:B------:R-:W-:Y:S01]  /*23d0*/  IMAD R60, R60, c[0x0][0x188], RZ ;  /* 0x000062003c3c7a24 */ /* 0x000fe200078e02ff */
[----:B------:R-:W-:-:S02]  /*23e0*/  ISETP.GE.AND P1, PT, R29, UR4, PT ;  /* 0x000000041d007c0c */ /* 0x000fc4000bf26270 */
[----:B------:R-:W-:Y:S01]  /*23f0*/  LOP3.LUT R29, R28, 0x30, RZ, 0xfc, !PT ;  /* 0x000000301c1d7812 */ /* 0x000fe200078efcff */
[----:B-1----:R-:W-:Y:S01]  /*2400*/  IMAD.WIDE R4, R60, 0x2, R2 ;  /* 0x000000023c047825 */ /* 0x002fe200078e0202 */
[----:B------:R-:W-:Y:S02]  /*2410*/  LOP3.LUT R60, R28, 0x28, RZ, 0xfc, !PT ;  /* 0x000000281c3c7812 */ /* 0x000fe400078efcff */
[----:B------:R-:W0:Y:S01]  /*2420*/  S2R R28, SR_TID.X ;  /* 0x00000000001c7919 */ /* 0x000e220000002100 */
[----:B------:R-:W-:Y:S02]  /*2430*/  PRMT R18, RZ, 0x7610, R18 ;  /* 0x00007610ff127816 */ /* 0x000fe40000000012 */
[----:B------:R-:W-:-:S04]  /*2440*/  IMAD R60, R60, c[0x0][0x188], RZ ;  /* 0x000062003c3c7a24 */ /* 0x000fc800078e02ff */
[----:B------:R1:W2:Y:S02]  /*2450*/  @!P0 LDG.E.U16 R18, [R4.64] ;  /* 0x0000000604128981 */ /* 0x0002a4000c1e1500 */
[----:B-1----:R-:W-:Y:S02]  /*2460*/  IMAD.WIDE R4, R60, 0x2, R2 ;  /* 0x000000023c047825 */ /* 0x002fe400078e0202 */
[----:B------:R-:W1:Y:S01]  /*2470*/  S2R R60, SR_TID.X ;  /* 0x00000000003c7919 */ /* 0x000e620000002100 */
[----:B0-----:R-:W-:-:S04]  /*2480*/  SHF.R.U32.HI R28, RZ, 0x8, R28 ;  /* 0x00000008ff1c7819 */ /* 0x001fc8000001161c */
[----:B------:R-:W-:Y:S02]  /*2490*/  SGXT.U32 R28, R28, 0x1 ;  /* 0x000000011c1c781a */ /* 0x000fe40000000000 */
[----:B------:R-:W-:Y:S02]  /*24a0*/  PRMT R17, RZ, 0x7610, R17 ;  /* 0x00007610ff117816 */ /* 0x000fe40000000011 */
[----:B------:R-:W-:Y:S02]  /*24b0*/  ISETP.GE.AND P0, PT, R29, UR4, PT ;  /* 0x000000041d007c0c */ /* 0x000fe4000bf06270 */
[C---:B------:R-:W-:Y:S02]  /*24c0*/  LOP3.LUT R29, R28.reuse, 0x30, RZ, 0xfc, !PT ;  /* 0x000000301c1d7812 */ /* 0x040fe400078efcff */
[----:B------:R-:W-:Y:S01]  /*24d0*/  LOP3.LUT R28, R28, 0x38, RZ, 0xfc, !PT ;  /* 0x000000381c1c7812 */ /* 0x000fe200078efcff */
[----:B------:R0:W2:Y:S03]  /*24e0*/  @!P1 LDG.E.U16 R17, [R4.64] ;  /* 0x0000000604119981 */ /* 0x0000a6000c1e1500 */
[----:B------:R-:W-:-:S02]  /*24f0*/  ISETP.GE.AND P1, PT, R28, UR4, PT ;  /* 0x000000041c007c0c */ /* 0x000fc4000bf26270 */
[----:B------:R-:W0:Y:S01]  /*2500*/  S2R R28, SR_TID.X ;  /* 0x00000000001c7919 */ /* 0x000e220000002100 */
[----:B-1----:R-:W-:Y:S01]  /*2510*/  SHF.R.U32.HI R60, RZ, 0x8, R60 ;  /* 0x00000008ff3c7819 */ /* 0x002fe2000001163c */
[----:B------:R-:W-:-:S03]  /*2520*/  IMAD R29, R29, c[0x0][0x188], RZ ;  /* 0x000062001d1d7a24 */ /* 0x000fc600078e02ff */
[----:B------:R-:W-:Y:S01]  /*2530*/  SGXT.U32 R60, R60, 0x1 ;  /* 0x000000013c3c781a */ /* 0x000fe20000000000 */
[----:B0-----:R-:W-:Y:S01]  /*2540*/  IMAD.WIDE R4, R29, 0x2, R2 ;  /* 0x000000021d047825 */ /* 0x001fe200078e0202 */
[----:B------:R-:W-:Y:S02]  /*2550*/  PRMT R16, RZ, 0x7610, R16 ;  /* 0x00007610ff107816 */ /* 0x000fe40000000010 */
[----:B------:R-:W-:-:S04]  /*2560*/  LOP3.LUT R29, R60, 0x38, RZ, 0xfc, !PT ;  /* 0x000000383c1d7812 */ /* 0x000fc800078efcff */
[----:B------:R0:W2:Y:S01]  /*2570*/  @!P0 LDG.E.U16 R16, [R4.64] ;  /* 0x0000000604108981 */ /* 0x0000a2000c1e1500 */
[----:B------:R-:W-:Y:S01]  /*2580*/  IMAD R29, R29, c[0x0][0x188], RZ ;  /* 0x000062001d1d7a24 */ /* 0x000fe200078e02ff */
[----:B------:R-:W-:-:S03]  /*2590*/  LOP3.LUT R60, R60, 0x2, RZ, 0xfc, !PT ;  /* 0x000000023c3c7812 */ /* 0x000fc600078efcff */
[----:B0-----:R-:W-:Y:S01]  /*25a0*/  IMAD.WIDE R4, R29, 0x2, R2 ;  /* 0x000000021d047825 */ /* 0x001fe200078e0202 */
[----:B------:R-:W-:-:S04]  /*25b0*/  SHF.R.U32.HI R29, RZ, 0x8, R28 ;  /* 0x00000008ff1d7819 */ /* 0x000fc8000001161c */
[----:B------:R-:W-:Y:S02]  /*25c0*/  SGXT.U32 R29, R29, 0x1 ;  /* 0x000000011d1d781a */ /* 0x000fe40000000000 */
[----:B------:R-:W-:Y:S02]  /*25d0*/  ISETP.GE.AND P0, PT, R60, UR4, PT ;  /* 0x000000043c007c0c */ /* 0x000fe4000bf06270 */
[----:B------:R-:W-:Y:S02]  /*25e0*/  LOP3.LUT R60, R29, 0x2, RZ, 0xfc, !PT ;  /* 0x000000021d3c7812 */ /* 0x000fe400078efcff */
[----:B------:R-:W-:Y:S01]  /*25f0*/  PRMT R7, RZ, 0x7610, R7 ;  /* 0x00007610ff077816 */ /* 0x000fe20000000007 */
[----:B------:R-:W0:Y:S02]  /*2600*/  S2R R84, SR_TID.X ;  /* 0x0000000000547919 */ /* 0x000e240000002100 */
[----:B------:R-:W-:Y:S01]  /*2610*/  IMAD R60, R60, c[0x0][0x188], RZ ;  /* 0x000062003c3c7a24 */ /* 0x000fe200078e02ff */
[----:B------:R-:W-:-:S02]  /*2620*/  PRMT R6, RZ, 0x7610, R6 ;  /* 0x00007610ff067816 */ /* 0x000fc40000000006 */
[----:B------:R1:W2:Y:S01]  /*2630*/  @!P1 LDG.E.U16 R7, [R4.64] ;  /* 0x0000000604079981 */ /* 0x0002a2000c1e1500 */
[----:B------:R-:W-:Y:S01]  /*2640*/  LOP3.LUT R29, R29, 0x4, RZ, 0xfc, !PT ;  /* 0x000000041d1d7812 */ /* 0x000fe200078efcff */
[----:B-1----:R-:W-:-:S05]  /*2650*/  IMAD.WIDE R4, R60, 0x2, R2 ;  /* 0x000000023c047825 */ /* 0x002fca00078e0202 */
[----:B------:R1:W2:Y:S01]  /*2660*/  @!P0 LDG.E.U16 R6, [R4.64] ;  /* 0x0000000604068981 */ /* 0x0002a2000c1e1500 */
[----:B------:R-:W-:-:S03]  /*2670*/  ISETP.GE.AND P0, PT, R29, UR4, PT ;  /* 0x000000041d007c0c */ /* 0x000fc6000bf06270 */
[----:B------:R-:W1:Y:S01]  /*2680*/  S2R R29, SR_TID.X ;  /* 0x00000000001d7919 */ /* 0x000e620000002100 */
[----:B------:R-:W-:Y:S02]  /*2690*/  SHF.R.U32.HI R28, RZ, 0x8, R28 ;  /* 0x00000008ff1c7819 */ /* 0x000fe4000001161c */
[----:B0-----:R-:W-:Y:S02]  /*26a0*/  SHF.R.U32.HI R85, RZ, 0x8, R84 ;  /* 0x00000008ff557819 */ /* 0x001fe40000011654 */
[----:B------:R-:W-:Y:S02]  /*26b0*/  SGXT.U32 R28, R28, 0x1 ;  /* 0x000000011c1c781a */ /* 0x000fe40000000000 */
[----:B------:R-:W-:Y:S02]  /*26c0*/  SGXT.U32 R85, R85, 0x1 ;  /* 0x000000015555781a */ /* 0x000fe40000000000 */
[C---:B------:R-:W-:Y:S02]  /*26d0*/  LOP3.LUT R61, R28.reuse, 0x6, RZ, 0xfc, !PT ;  /* 0x000000061c3d7812 */ /* 0x040fe400078efcff */
[----:B------:R-:W-:-:S02]  /*26e0*/  LOP3.LUT R60, R28, 0xa, RZ, 0xfc, !PT ;  /* 0x0000000a1c3c7812 */ /* 0x000fc400078efcff */
[----:B------:R-:W-:Y:S02]  /*26f0*/  LOP3.LUT R28, R28, 0xc, RZ, 0xfc, !PT ;  /* 0x0000000c1c1c7812 */ /* 0x000fe400078efcff */
[----:B------:R-:W-:Y:S02]  /*2700*/  LOP3.LUT R87, R85, 0xe, RZ, 0xfc, !PT ;  /* 0x0000000e55577812 */ /* 0x000fe400078efcff */
[----:B------:R-:W-:Y:S01]  /*2710*/  ISETP.GE.AND P3, PT, R28, UR4, PT ;  /* 0x000000041c007c0c */ /* 0x000fe2000bf66270 */
[----:B------:R-:W0:Y:S01]  /*2720*/  S2R R85, SR_TID.X ;  /* 0x0000000000557919 */ /* 0x000e220000002100 */
[----:B-1----:R-:W-:-:S04]  /*2730*/  SHF.R.U32.HI R28, RZ, 0x8, R29 ;  /* 0x00000008ff1c7819 */ /* 0x002fc8000001161d */
[----:B------:R-:W-:Y:S02]  /*2740*/  SGXT.U32 R28, R28, 0x1 ;  /* 0x000000011c1c781a */ /* 0x000fe40000000000 */
[----:B------:R-:W-:Y:S02]  /*2750*/  ISETP.GE.AND P2, PT, R60, UR4, PT ;  /* 0x000000043c007c0c */ /* 0x000fe4000bf46270 */
[----:B------:R-:W-:Y:S02]  /*2760*/  LOP3.LUT R60, R28, 0x6, RZ, 0xfc, !PT ;  /* 0x000000061c3c7812 */ /* 0x000fe400078efcff */
[----:B------:R-:W-:Y:S02]  /*2770*/  ISETP.GE.AND P1, PT, R61, UR4, PT ;  /* 0x000000043d007c0c */ /* 0x000fe4000bf26270 */
[----:B------:R-:W-:Y:S01]  /*2780*/  SHF.R.U32.HI R62, RZ, 0x8, R29 ;  /* 0x00000008ff3e7819 */ /* 0x000fe2000001161d */
[----:B------:R-:W-:-:S03]  /*2790*/  IMAD R60, R60, c[0x0][0x188], RZ ;  /* 0x000062003c3c7a24 */ /* 0x000fc600078e02ff */
[----:B------:R-:W-:Y:S01]  /*27a0*/  SGXT.U32 R62, R62, 0x1 ;  /* 0x000000013e3e781a */ /* 0x000fe20000000000 */
[----:B------:R-:W-:Y:S01]  /*27b0*/  IMAD.WIDE R60, R60, 0x2, R2 ;  /* 0x000000023c3c7825 */ /* 0x000fe200078e0202 */
[----:B------:R-:W-:Y:S02]  /*27c0*/  PRMT R31, RZ, 0x7610, R31 ;  /* 0x00007610ff1f7816 */ /* 0x000fe4000000001f */
[----:B------:R-:W-:Y:S02]  /*27d0*/  SHF.R.U32.HI R84, RZ, 0x8, R84 ;  /* 0x00000008ff547819 */ /* 0x000fe40000011654 */
[C---:B------:R-:W-:Y:S02]  /*27e0*/  LOP3.LUT R66, R62.reuse, 0xc, RZ, 0xfc, !PT ;  /* 0x0000000c3e427812 */ /* 0x040fe400078efcff */
[----:B------:R-:W-:Y:S01]  /*27f0*/  LOP3.LUT R62, R62, 0xa, RZ, 0xfc, !PT ;  /* 0x0000000a3e3e7812 */ /* 0x000fe200078efcff */
[----:B------:R1:W2:Y:S01]  /*2800*/  @!P1 LDG.E.U16 R31, [R60.64] ;  /* 0x000000063c1f9981 */ /* 0x0002a2000c1e1500 */
[----:B------:R-:W-:Y:S01]  /*2810*/  SGXT.U32 R84, R84, 0x1 ;  /* 0x000000015454781a */ /* 0x000fe20000000000 */
[----:B------:R-:W-:Y:S01]  /*2820*/  IMAD R66, R66, c[0x0][0x188], RZ ;  /* 0x0000620042427a24 */ /* 0x000fe200078e02ff */
[----:B------:R-:W-:Y:S01]  /*2830*/  ISETP.GE.AND P1, PT, R87, UR4, PT ;  /* 0x0000000457007c0c */ /* 0x000fe2000bf26270 */
[----:B------:R-:W-:Y:S01]  /*2840*/  IMAD R62, R62, c[0x0][0x188], RZ ;  /* 0x000062003e3e7a24 */ /* 0x000fe200078e02ff */
[----:B------:R-:W-:-:S02]  /*2850*/  LOP3.LUT R98, R84, 0x12, RZ, 0xfc, !PT ;  /* 0x0000001254627812 */ /* 0x000fc400078efcff */
[----:B------:R-:W-:Y:S02]  /*2860*/  LOP3.LUT R87, R84, 0x14, RZ, 0xfc, !PT ;  /* 0x0000001454577812 */ /* 0x000fe400078efcff */
[----:B0-----:R-:W-:Y:S01]  /*2870*/  SHF.R.U32.HI R84, RZ, 0x8, R85 ;  /* 0x00000008ff547819 */ /* 0x001fe20000011655 */
[----:B------:R-:W-:Y:S01]  /*2880*/  IMAD.WIDE R62, R62, 0x2, R2 ;  /* 0x000000023e3e7825 */ /* 0x000fe200078e0202 */
[----:B------:R-:W-:Y:S02]  /*2890*/  PRMT R5, RZ, 0x7610, R5 ;  /* 0x00007610ff057816 */ /* 0x000fe40000000005 */
[----:B------:R-:W-:Y:S01]  /*28a0*/  PRMT R64, RZ, 0x7610, R64 ;  /* 0x00007610ff407816 */ /* 0x000fe20000000040 */
[----:B------:R-:W-:Y:S01]  /*28b0*/  IMAD.WIDE R66, R66, 0x2, R2 ;  /* 0x0000000242427825 */ /* 0x000fe200078e0202 */
[----:B------:R-:W-:Y:S02]  /*28c0*/  SGXT.U32 R84, R84, 0x1 ;  /* 0x000000015454781a */ /* 0x000fe40000000000 */
[----:B------:R0:W2:Y:S01]  /*28d0*/  @!P2 LDG.E.U16 R5, [R62.64] ;  /* 0x000000063e05a981 */ /* 0x0000a2000c1e1500 */
[----:B------:R-:W-:-:S03]  /*28e0*/  ISETP.GE.AND P2, PT, R98, UR4, PT ;  /* 0x0000000462007c0c */ /* 0x000fc6000bf46270 */
[----:B------:R0:W2:Y:S01]  /*28f0*/  @!P3 LDG.E.U16 R64, [R66.64] ;  /* 0x000000064240b981 */ /* 0x0000a2000c1e1500 */
[----:B------:R-:W-:Y:S02]  /*2900*/  ISETP.GE.AND P3, PT, R87, UR4, PT ;  /* 0x0000000457007c0c */ /* 0x000fe4000bf66270 */
[C---:B------:R-:W-:Y:S02]  /*2910*/  LOP3.LUT R98, R84.reuse, 0x16, RZ, 0xfc, !PT ;  /* 0x0000001654627812 */ /* 0x040fe400078efcff */
[----:B------:R-:W-:Y:S02]  /*2920*/  LOP3.LUT R87, R84, 0x1a, RZ, 0xfc, !PT ;  /* 0x0000001a54577812 */ /* 0x000fe400078efcff */
[----:B------:R-:W0:Y:S01]  /*2930*/  S2R R84, SR_TID.X ;  /* 0x0000000000547919 */ /* 0x000e220000002100 */
[----:B------:R-:W-:Y:S02]  /*2940*/  LOP3.LUT R28, R28, 0x4, RZ, 0xfc, !PT ;  /* 0x000000041c1c7812 */ /* 0x000fe400078efcff */
[----:B------:R-:W-:-:S03]  /*2950*/  PRMT R65, RZ, 0x7610, R65 ;  /* 0x00007610ff417816 */ /* 0x000fc60000000041 */
[----:B------:R-:W-:Y:S01]  /*2960*/  IMAD R28, R28, c[0x0][0x188], RZ ;  /* 0x000062001c1c7a24 */ /* 0x000fe200078e02ff */
[----:B------:R-:W-:-:S03]  /*2970*/  SHF.R.U32.HI R85, RZ, 0x8, R85 ;  /* 0x00000008ff557819 */ /* 0x000fc60000011655 */
[----:B------:R-:W-:Y:S01]  /*2980*/  IMAD.WIDE R28, R28, 0x2, R2 ;  /* 0x000000021c1c7825 */ /* 0x000fe200078e0202 */
[----:B------:R-:W-:-:S04]  /*2990*/  SGXT.U32 R85, R85, 0x1 ;  /* 0x000000015555781a */ /* 0x000fc80000000000 */
[----:B------:R1:W2:Y:S01]  /*29a0*/  @!P0 LDG.E.U16 R65, [R28.64] ;  /* 0x000000061c418981 */ /* 0x0002a2000c1e1500 */
[----:B------:R-:W-:Y:S02]  /*29b0*/  ISETP.GE.AND P0, PT, R87, UR4, PT ;  /* 0x0000000457007c0c */ /* 0x000fe4000bf06270 */
[----:B------:R-:W-:Y:S02]  /*29c0*/  LOP3.LUT R87, R85, 0xe, RZ, 0xfc, !PT ;  /* 0x0000000e55577812 */ /* 0x000fe400078efcff */
[----:B------:R-:W-:Y:S02]  /*29d0*/  ISETP.GE.AND P4, PT, R98, UR4, PT ;  /* 0x0000000462007c0c */ /* 0x000fe4000bf86270 */
[----:B------:R-:W3:Y:S01]  /*29e0*/  S2R R98, SR_TID.X ;  /* 0x0000000000627919 */ /* 0x000ee20000002100 */
[----:B------:R-:W-:Y:S01]  /*29f0*/  IMAD R87, R87, c[0x0][0x188], RZ ;  /* 0x0000620057577a24 */ /* 0x000fe200078e02ff */
[----:B0-----:R-:W-:-:S03]  /*2a00*/  SHF.R.U32.HI R85, RZ, 0x8, R84 ;  /* 0x00000008ff557819 */ /* 0x001fc60000011654 */
[----:B-1----:R-:W-:Y:S01]  /*2a10*/  IMAD.WIDE R28, R87, 0x2, R2 ;  /* 0x00000002571c7825 */ /* 0x002fe200078e0202 */
[----:B------:R-:W-:Y:S02]  /*2a20*/  SGXT.U32 R85, R85, 0x1 ;  /* 0x000000015555781a */ /* 0x000fe40000000000 */
[----:B------:R-:W-:Y:S02]  /*2a30*/  SHF.R.U32.HI R87, RZ, 0x8, R84 ;  /* 0x00000008ff577819 */ /* 0x000fe40000011654 */
[C---:B------:R-:W-:Y:S02]  /*2a40*/  LOP3.LUT R84, R85.reuse, 0x14, RZ, 0xfc, !PT ;  /* 0x0000001455547812 */ /* 0x040fe400078efcff */
[----:B------:R-:W-:Y:S02]  /*2a50*/  LOP3.LUT R85, R85, 0x12, RZ, 0xfc, !PT ;  /* 0x0000001255557812 */ /* 0x000fe400078efcff */
[----:B------:R-:W-:-:S03]  /*2a60*/  SGXT.U32 R87, R87, 0x1 ;  /* 0x000000015757781a */ /* 0x000fc60000000000 */
[----:B------:R-:W-:Y:S01]  /*2a70*/  IMAD R85, R85, c[0x0][0x188], RZ ;  /* 0x0000620055557a24 */ /* 0x000fe200078e02ff */
[----:B------:R-:W-:Y:S02]  /*2a80*/  LOP3.LUT R87, R87, 0x16, RZ, 0xfc, !PT ;  /* 0x0000001657577812 */ /* 0x000fe400078efcff */
[----:B------:R-:W-:Y:S01]  /*2a90*/  PRMT R4, RZ, 0x7610, R4 ;  /* 0x00007610ff047816 */ /* 0x000fe20000000004 */
[----:B------:R-:W-:-:S04]  /*2aa0*/  IMAD.WIDE R66, R85, 0x2, R2 ;  /* 0x0000000255427825 */ /* 0x000fc800078e0202 */
[----:B------:R-:W-:Y:S01]  /*2ab0*/  IMAD R87, R87, c[0x0][0x188], RZ ;  /* 0x0000620057577a24 */ /* 0x000fe200078e02ff */
[----:B------:R0:W2:Y:S01]  /*2ac0*/  @!P2 LDG.E.U16 R4, [R66.64] ;  /* 0x000000064204a981 */ /* 0x0000a2000c1e1500 */
[----:B------:R-:W-:Y:S02]  /*2ad0*/  IMAD R84, R84, c[0x0][0x188], RZ ;  /* 0x0000620054547a24 */ /* 0x000fe400078e02ff */
[----:B------:R-:W-:Y:S01]  /*2ae0*/  IMAD.WIDE R60, R87, 0x2, R2 ;  /* 0x00000002573c7825 */ /* 0x000fe200078e0202 */
[----:B---3--:R-:W-:Y:S02]  /*2af0*/  SHF.R.U32.HI R87, RZ, 0x8, R98 ;  /* 0x00000008ff577819 */ /* 0x008fe40000011662 */
[----:B------:R-:W-:Y:S01]  /*2b00*/  PRMT R63, RZ, 0x7610, R63 ;  /* 0x00007610ff3f7816 */ /* 0x000fe2000000003f */
[----:B------:R-:W-:Y:S01]  /*2b10*/  IMAD.WIDE R84, R84, 0x2, R2 ;  /* 0x0000000254547825 */ /* 0x000fe200078e0202 */
[--C-:B0-----:R-:W-:Y:S02]  /*2b20*/  SHF.R.U32.HI R67, RZ, 0x8, R98.reuse ;  /* 0x00000008ff437819 */ /* 0x101fe40000011662 */
[----:B------:R-:W-:-:S02]  /*2b30*/  SHF.R.U32.HI R98, RZ, 0x8, R98 ;  /* 0x00000008ff627819 */ /* 0x000fc40000011662 */
[----:B------:R0:W3:Y:S01]  /*2b40*/  @!P3 LDG.E.U16 R63, [R84.64] ;  /* 0x00000006543fb981 */ /* 0x0000e2000c1e1500 */
[----:B------:R-:W-:Y:S02]  /*2b50*/  SGXT.U32 R67, R67, 0x1 ;  /* 0x000000014343781a */ /* 0x000fe40000000000 */
[----:B------:R-:W-:Y:S02]  /*2b60*/  SGXT.U32 R98, R98, 0x1 ;  /* 0x000000016262781a */ /* 0x000fe40000000000 */
[----:B------:R-:W-:Y:S02]  /*2b70*/  SGXT.U32 R87, R87, 0x1 ;  /* 0x000000015757781a */ /* 0x000fe40000000000 */
[----:B------:R-:W-:Y:S02]  /*2b80*/  LOP3.LUT R67, R67, 0x1a, RZ, 0xfc, !PT ;  /* 0x0000001a43437812 */ /* 0x000fe400078efcff */
[----:B0-----:R-:W-:Y:S02]  /*2b90*/  LOP3.LUT R84, R98, 0x1c, RZ, 0xfc, !PT ;  /* 0x0000001c62547812 */ /* 0x001fe400078efcff */
[----:B------:R-:W-:Y:S01]  /*2ba0*/  LOP3.LUT R98, R87, 0x22, RZ, 0xfc, !PT ;  /* 0x0000002257627812 */ /* 0x000fe200078efcff */
[----:B------:R-:W-:Y:S01]  /*2bb0*/  IMAD R67, R67, c[0x0][0x188], RZ ;  /* 0x0000620043437a24 */ /* 0x000fe200078e02ff */
[----:B------:R-:W-:-:S02]  /*2bc0*/  PRMT R80, RZ, 0x7610, R80 ;  /* 0x00007610ff507816 */ /* 0x000fc40000000050 */
[----:B------:R-:W-:Y:S02]  /*2bd0*/  ISETP.GE.AND P3, PT, R98, UR4, PT ;  /* 0x0000000462007c0c */ /* 0x000fe4000bf66270 */
[----:B------:R-:W-:Y:S01]  /*2be0*/  SHF.R.U32.HI R98, RZ, 0x8, R86 ;  /* 0x00000008ff627819 */ /* 0x000fe20000011656 */
[----:B------:R-:W-:Y:S01]  /*2bf0*/  IMAD.WIDE R66, R67, 0x2, R2 ;  /* 0x0000000243427825 */ /* 0x000fe200078e0202 */
[----:B------:R-:W-:Y:S02]  /*2c00*/  PRMT R30, RZ, 0x7610, R30 ;  /* 0x00007610ff1e7816 */ /* 0x000fe4000000001e */
[C---:B------:R-:W-:Y:S02]  /*2c10*/  LOP3.LUT R85, R87.reuse, 0x1e, RZ, 0xfc, !PT ;  /* 0x0000001e57557812 */ /* 0x040fe400078efcff */
[----:B------:R-:W-:Y:S01]  /*2c20*/  LOP3.LUT R87, R87, 0x24, RZ, 0xfc, !PT ;  /* 0x0000002457577812 */ /* 0x000fe200078efcff */
[----:B------:R0:W2:Y:S01]  /*2c30*/  @!P0 LDG.E.U16 R80, [R66.64] ;  /* 0x0000000642508981 */ /* 0x0000a2000c1e1500 */
[----:B------:R-:W-:-:S02]  /*2c40*/  SGXT.U32 R98, R98, 0x1 ;  /* 0x000000016262781a */ /* 0x000fc40000000000 */
[----:B------:R-:W-:Y:S01]  /*2c50*/  ISETP.GE.AND P2, PT, R85, UR4, PT ;  /* 0x0000000455007c0c */ /* 0x000fe2000bf46270 */
[----:B------:R1:W2:Y:S01]  /*2c60*/  @!P1 LDG.E.U16 R30, [R28.64] ;  /* 0x000000061c1e9981 */ /* 0x0002a2000c1e1500 */
[----:B------:R-:W-:Y:S02]  /*2c70*/  ISETP.GE.AND P0, PT, R87, UR4, PT ;  /* 0x0000000457007c0c */ /* 0x000fe4000bf06270 */
[C---:B------:R-:W-:Y:S02]  /*2c80*/  LOP3.LUT R85, R98.reuse, 0x1c, RZ, 0xfc, !PT ;  /* 0x0000001c62557812 */ /* 0x040fe400078efcff */
[----:B------:R-:W-:Y:S02]  /*2c90*/  LOP3.LUT R87, R98, 0x1e, RZ, 0xfc, !PT ;  /* 0x0000001e62577812 */ /* 0x000fe400078efcff */
[----:B-1----:R-:W-:Y:S01]  /*2ca0*/  PRMT R29, RZ, 0x7610, R29 ;  /* 0x00007610ff1d7816 */ /* 0x002fe2000000001d */
[----:B------:R-:W-:Y:S02]  /*2cb0*/  IMAD R85, R85, c[0x0][0x188], RZ ;  /* 0x0000620055557a24 */ /* 0x000fe400078e02ff */
[----:B------:R-:W-:Y:S01]  /*2cc0*/  IMAD R87, R87, c[0x0][0x188], RZ ;  /* 0x0000620057577a24 */ /* 0x000fe200078e02ff */
[----:B------:R-:W-:-:S02]  /*2cd0*/  ISETP.GE.AND P1, PT, R84, UR4, PT ;  /* 0x0000000454007c0c */ /* 0x000fc4000bf26270 */
[----:B------:R1:W2:Y:S01]  /*2ce0*/  @!P4 LDG.E.U16 R29, [R60.64] ;  /* 0x000000063c1dc981 */ /* 0x0002a2000c1e1500 */
[----:B------:R-:W-:Y:S01]  /*2cf0*/  PRMT R28, RZ, 0x7610, R28 ;  /* 0x00007610ff1c7816 */ /* 0x000fe2000000001c */
[----:B-1----:R-:W-:-:S04]  /*2d00*/  IMAD.WIDE R60, R85, 0x2, R2 ;  /* 0x00000002553c7825 */ /* 0x002fc800078e0202 */
[----:B------:R-:W-:Y:S01]  /*2d10*/  IMAD.WIDE R84, R87, 0x2, R2 ;  /* 0x0000000257547825 */ /* 0x000fe200078e0202 */
[----:B------:R-:W-:-:S04]  /*2d20*/  PRMT R62, RZ, 0x7610, R62 ;  /* 0x00007610ff3e7816 */ /* 0x000fc8000000003e */
[----:B------:R1:W2:Y:S04]  /*2d30*/  @!P2 LDG.E.U16 R28, [R84.64] ;  /* 0x00000006541ca981 */ /* 0x0002a8000c1e1500 */
[----:B------:R0:W2:Y:S01]  /*2d40*/  @!P1 LDG.E.U16 R62, [R60.64] ;  /* 0x000000063c3e9981 */ /* 0x0000a2000c1e1500 */
[----:B-1----:R-:W-:-:S05]  /*2d50*/  LOP3.LUT R85, R99, 0x24, RZ, 0xfc, !PT ;  /* 0x0000002463557812 */ /* 0x002fca00078efcff */
[----:B------:R-:W-:Y:S01]  /*2d60*/  IMAD R85, R85, c[0x0][0x188], RZ ;  /* 0x0000620055557a24 */ /* 0x000fe200078e02ff */
[----:B0-----:R-:W-:-:S03]  /*2d70*/  PRMT R61, RZ, 0x7610, R61 ;  /* 0x00007610ff3d7816 */ /* 0x001fc6000000003d */
[----:B------:R-:W-:Y:S01]  /*2d80*/  IMAD.WIDE R84, R85, 0x2, R2 ;  /* 0x0000000255547825 */ /* 0x000fe200078e0202 */
[----:B------:R-:W-:-:S04]  /*2d90*/  LOP3.LUT R86, R98, 0x22, RZ, 0xfc, !PT ;  /* 0x0000002262567812 */ /* 0x000fc800078efcff */
[----:B------:R0:W2:Y:S01]  /*2da0*/  @!P0 LDG.E.U16 R61, [R84.64] ;  /* 0x00000006543d8981 */ /* 0x0000a2000c1e1500 */
[----:B------:R-:W-:-:S03]  /*2db0*/  IMAD R86, R86, c[0x0][0x188], RZ ;  /* 0x0000620056567a24 */ /* 0x000fc600078e02ff */
[----:B0-----:R-:W0:Y:S01]  /*2dc0*/  S2R R85, SR_TID.X ;  /* 0x0000000000557919 */ /* 0x001e220000002100 */
[----:B------:R-:W-:Y:S01]  /*2dd0*/  PRMT R67, RZ, 0x7610, R67 ;  /* 0x00007610ff437816 */ /* 0x000fe20000000043 */
[----:B------:R-:W-:Y:S01]  /*2de0*/  IMAD.WIDE R86, R86, 0x2, R2 ;  /* 0x0000000256567825 */ /* 0x000fe200078e0202 */
[----:B------:R-:W-:-:S04]  /*2df0*/  LOP3.LUT R98, R98, 0x26, RZ, 0xfc, !PT ;  /* 0x0000002662627812 */ /* 0x000fc800078efcff */
[----:B------:R1:W2:Y:S01]  /*2e00*/  @!P3 LDG.E.U16 R67, [R86.64] ;  /* 0x000000065643b981 */ /* 0x0002a2000c1e1500 */
[----:B------:R-:W-:Y:S02]  /*2e10*/  ISETP.GE.AND P4, PT, R98, UR4, PT ;  /* 0x0000000462007c0c */ /* 0x000fe4000bf86270 */
[----:B-1----:R-:W-:Y:S02]  /*2e20*/  LOP3.LUT R87, R99, 0x26, RZ, 0xfc, !PT ;  /* 0x0000002663577812 */ /* 0x002fe400078efcff */
[----:B------:R-:W-:-:S03]  /*2e30*/  PRMT R19, RZ, 0x7610, R19 ;  /* 0x00007610ff137816 */ /* 0x000fc60000000013 */
[----:B------:R-:W-:Y:S01]  /*2e40*/  IMAD R87, R87, c[0x0][0x188], RZ ;  /* 0x0000620057577a24 */ /* 0x000fe200078e02ff */
[--C-:B0-----:R-:W-:Y:S02]  /*2e50*/  SHF.R.U32.HI R84, RZ, 0x8, R85.reuse ;  /* 0x00000008ff547819 */ /* 0x101fe40000011655 */
[----:B------:R-:W-:Y:S01]  /*2e60*/  SHF.R.U32.HI R85, RZ, 0x8, R85 ;  /* 0x00000008ff557819 */ /* 0x000fe20000011655 */
[----:B------:R-:W-:Y:S01]  /*2e70*/  IMAD.WIDE R86, R87, 0x2, R2 ;  /* 0x0000000257567825 */ /* 0x000fe200078e0202 */
[----:B------:R-:W-:Y:S02]  /*2e80*/  LOP3.LUT R98, R99, 0x2a, RZ, 0xfc, !PT ;  /* 0x0000002a63627812 */ /* 0x000fe400078efcff */
[----:B------:R-:W-:Y:S02]  /*2e90*/  SGXT.U32 R85, R85, 0x1 ;  /* 0x000000015555781a */ /* 0x000fe40000000000 */
[----:B------:R0:W2:Y:S01]  /*2ea0*/  @!P4 LDG.E.U16 R19, [R86.64] ;  /* 0x000000065613c981 */ /* 0x0000a2000c1e1500 */
[----:B------:R-:W-:-:S02]  /*2eb0*/  SGXT.U32 R84, R84, 0x1 ;  /* 0x000000015454781a */ /* 0x000fc40000000000 */
[----:B------:R-:W-:Y:S02]  /*2ec0*/  ISETP.GE.AND P1, PT, R98, UR4, PT ;  /* 0x0000000462007c0c */ /* 0x000fe4000bf26270 */
[----:B------:R-:W-:Y:S01]  /*2ed0*/  LOP3.LUT R84, R84, 0x2e, RZ, 0xfc, !PT ;  /* 0x0000002e54547812 */ /* 0x000fe200078efcff */
[----:B------:R-:W2:Y:S01]  /*2ee0*/  LDL.LU R98, [R1+0x8c] ;  /* 0x00008c0001627983 */ /* 0x000ea20000300800 */
[C---:B0-----:R-:W-:Y:S02]  /*2ef0*/  LOP3.LUT R87, R85.reuse, 0x2c, RZ, 0xfc, !PT ;  /* 0x0000002c55577812 */ /* 0x041fe400078efcff */
[----:B------:R-:W-:Y:S02]  /*2f00*/  LOP3.LUT R85, R85, 0x2a, RZ, 0xfc, !PT ;  /* 0x0000002a55557812 */ /* 0x000fe400078efcff */
[----:B------:R-:W-:-:S03]  /*2f10*/  ISETP.GE.AND P0, PT, R84, UR4, PT ;  /* 0x0000000454007c0c */ /* 0x000fc6000bf06270 */
[----:B------:R-:W-:Y:S01]  /*2f20*/  IMAD R85, R85, c[0x0][0x188], RZ ;  /* 0x0000620055557a24 */ /* 0x000fe200078e02ff */
[----:B------:R-:W-:-:S03]  /*2f30*/  PRMT R66, RZ, 0x7610, R66 ;  /* 0x00007610ff427816 */ /* 0x000fc60000000042 */
[----:B------:R-:W-:-:S05]  /*2f40*/  IMAD.WIDE R84, R85, 0x2, R2 ;  /* 0x0000000255547825 */ /* 0x000fca00078e0202 */
[----:B------:R0:W2:Y:S04]  /*2f50*/  @!P1 LDG.E.U16 R66, [R84.64] ;  /* 0x0000000654429981 */ /* 0x0000a8000c1e1500 */
[----:B0-----:R-:W0:Y:S01]  /*2f60*/  S2R R85, SR_TID.X ;  /* 0x0000000000557919 */ /* 0x001e220000002100 */
[----:B------:R-:W-:-:S04]  /*2f70*/  LOP3.LUT R99, R99, 0x2c, RZ, 0xfc, !PT ;  /* 0x0000002c63637812 */ /* 0x000fc800078efcff */
[----:B------:R-:W-:Y:S01]  /*2f80*/  ISETP.GE.AND P2, PT, R99, UR4, PT ;  /* 0x0000000463007c0c */ /* 0x000fe2000bf46270 */
[----:B------:R-:W-:Y:S01]  /*2f90*/  IMAD R87, R87, c[0x0][0x188], RZ ;  /* 0x0000620057577a24 */ /* 0x000fe200078e02ff */
[----:B------:R-:W-:Y:S01]  /*2fa0*/  PRMT R60, RZ, 0x7610, R60 ;  /* 0x00007610ff3c7816 */ /* 0x000fe2000000003c */
[----:B------:R-:W2:Y:S02]  /*2fb0*/  LDL.LU R99, [R1+0x88] ;  /* 0x0000880001637983 */ /* 0x000ea40000300800 */
[----:B------:R-:W-:-:S08]  /*2fc0*/  IMAD.WIDE R86, R87, 0x2, R2 ;  /* 0x0000000257567825 */ /* 0x000fd000078e0202 */
[----:B------:R1:W2:Y:S01]  /*2fd0*/  @!P2 LDG.E.U16 R60, [R86.64] ;  /* 0x00000006563ca981 */ /* 0x0002a2000c1e1500 */
[----:B0-----:R-:W-:-:S04]  /*2fe0*/  SHF.R.U32.HI R85, RZ, 0x8, R85 ;  /* 0x00000008ff557819 */ /* 0x001fc80000011655 */
[----:B------:R-:W-:-:S04]  /*2ff0*/  SGXT.U32 R85, R85, 0x1 ;  /* 0x000000015555781a */ /* 0x000fc80000000000 */
[C---:B------:R-:W-:Y:S02]  /*3000*/  LOP3.LUT R84, R85.reuse, 0x32, RZ, 0xfc, !PT ;  /* 0x0000003255547812 */ /* 0x040fe400078efcff */
[----:B------:R-:W-:Y:S02]  /*3010*/  LOP3.LUT R85, R85, 0x2e, RZ, 0xfc, !PT ;  /* 0x0000002e55557812 */ /* 0x000fe400078efcff */
[----:B------:R-:W-:-:S03]  /*3020*/  ISETP.GE.AND P1, PT, R84, UR4, PT ;  /* 0x0000000454007c0c */ /* 0x000fc6000bf26270 */
[----:B------:R-:W-:Y:S01]  /*3030*/  IMAD R85, R85, c[0x0][0x188], RZ ;  /* 0x0000620055557a24 */ /* 0x000fe200078e02ff */
[----:B-1----:R-:W-:-:S03]  /*3040*/  PRMT R86, RZ, 0x7610, R86 ;  /* 0x00007610ff567816 */ /* 0x002fc60000000056 */
[----:B------:R-:W-:-:S05]  /*3050*/  IMAD.WIDE R84, R85, 0x2, R2 ;  /* 0x0000000255547825 */ /* 0x000fca00078e0202 */
[----:B------:R0:W2:Y:S04]  /*3060*/  @!P0 LDG.E.U16 R86, [R84.64] ;  /* 0x0000000654568981 */ /* 0x0000a8000c1e1500 */
[----:B0-----:R-:W0:Y:S01]  /*3070*/  S2R R85, SR_TID.X ;  /* 0x0000000000557919 */ /* 0x001e220000002100 */
[----:B------:R-:W-:Y:S02]  /*3080*/  PRMT R87, RZ, 0x7610, R87 ;  /* 0x00007610ff577816 */ /* 0x000fe40000000057 */
[----:B0-----:R-:W-:-:S04]  /*3090*/  SHF.R.U32.HI R85, RZ, 0x8, R85 ;  /* 0x00000008ff557819 */ /* 0x001fc80000011655 */
[----:B------:R-:W-:-:S04]  /*30a0*/  SGXT.U32 R85, R85, 0x1 ;  /* 0x000000015555781a */ /* 0x000fc80000000000 */
[C---:B------:R-:W-:Y:S02]  /*30b0*/  LOP3.LUT R84, R85.reuse, 0x34, RZ, 0xfc, !PT ;  /* 0x0000003455547812 */ /* 0x040fe400078efcff */
[----:B------:R-:W-:Y:S02]  /*30c0*/  LOP3.LUT R85, R85, 0x32, RZ, 0xfc, !PT ;  /* 0x0000003255557812 */ /* 0x000fe400078efcff */
[----:B------:R-:W-:-:S03]  /*30d0*/  ISETP.GE.AND P0, PT, R84, UR4, PT ;  /* 0x0000000454007c0c */ /* 0x000fc6000bf06270 */
[----:B------:R-:W-:-:S04]  /*30e0*/  IMAD R85, R85, c[0x0][0x188], RZ ;  /* 0x0000620055557a24 */ /* 0x000fc800078e02ff */
        /* <DEDUP_REMOVED lines=42> */
[----:B0-----:R-:W0:Y:S04]  /*3390*/  S2R R84, SR_TID.X ;  /* 0x0000000000547919 */ /* 0x001e280000002100 */
[----:B------:R1:W-:Y:S01]  /*33a0*/  STL.64 [R1+0x78], R2 ;  /* 0x0000780201007387 */ /* 0x0003e20000100a00 */
[----:B0-----:R-:W-:-:S04]  /*33b0*/  SHF.R.U32.HI R85, RZ, 0x8, R84 ;  /* 0x00000008ff557819 */ /* 0x001fc80000011654 */
[----:B------:R-:W-:-:S04]  /*33c0*/  SGXT.U32 R85, R85, 0x1 ;  /* 0x000000015555781a */ /* 0x000fc80000000000 */
[----:B------:R-:W-:Y:S02]  /*33d0*/  LOP3.LUT R85, R85, 0x3e, RZ, 0xfc, !PT ;  /* 0x0000003e55557812 */ /* 0x000fe400078efcff */
[----:B------:R-:W-:-:S03]  /*33e0*/  LOP3.LUT R84, R84, 0x3f, RZ, 0xc0, !PT ;  /* 0x0000003f54547812 */ /* 0x000fc600078ec0ff */
[----:B------:R-:W-:Y:S01]  /*33f0*/  IMAD R85, R85, c[0x0][0x188], RZ ;  /* 0x0000620055557a24 */ /* 0x000fe200078e02ff */
[----:B------:R-:W-:-:S03]  /*3400*/  ISETP.GE.AND P1, PT, R84, UR4, PT ;  /* 0x0000000454007c0c */ /* 0x000fc6000bf26270 */
[----:B------:R-:W-:Y:S02]  /*3410*/  IMAD.WIDE R84, R85, 0x2, R2 ;  /* 0x0000000255547825 */ /* 0x000fe400078e0202 */
[----:B-1----:R-:W0:Y:S01]  /*3420*/  S2R R3, SR_TID.X ;  /* 0x0000000000037919 */ /* 0x002e220000002100 */
[----:B------:R-:W-:-:S06]  /*3430*/  PRMT R93, RZ, 0x7610, R93 ;  /* 0x00007610ff5d7816 */ /* 0x000fcc000000005d */
[----:B------:R1:W3:Y:S04]  /*3440*/  @!P0 LDG.E.U16 R93, [R84.64] ;  /* 0x00000006545d8981 */ /* 0x0002e8000c1e1500 */
[----:B------:R-:W-:Y:S01]  /*3450*/  BAR.SYNC.DEFER_BLOCKING 0x0 ;  /* 0x0000000000007b1d */ /* 0x000fe20000010000 */
[----:B0-----:R-:W-:-:S05]  /*3460*/  LOP3.LUT R3, R3, 0x3f, RZ, 0xc0, !PT ;  /* 0x0000003f03037812 */ /* 0x001fca00078ec0ff */
[----:B------:R-:W-:Y:S02]  /*3470*/  IMAD R2, R3, c[0x0][0x18c], RZ ;  /* 0x0000630003027a24 */ /* 0x000fe400078e02ff */
[----:B------:R-:W0:Y:S01]  /*3480*/  S2R R3, SR_TID.X ;  /* 0x0000000000037919 */ /* 0x000e220000002100 */
[----:B-1----:R-:W-:Y:S02]  /*3490*/  IMAD.MOV.U32 R84, RZ, RZ, R95 ;  /* 0x000000ffff547224 */ /* 0x002fe400078e005f */
[--C-:B------:R-:W-:Y:S01]  /*34a0*/  IMAD.MOV.U32 R85, RZ, RZ, R94.reuse ;  /* 0x000000ffff557224 */ /* 0x100fe200078e005e */
[----:B------:R-:W-:-:S04]  /*34b0*/  PRMT R94, RZ, 0x7610, R94 ;  /* 0x00007610ff5e7816 */ /* 0x000fc8000000005e */
[----:B------:R1:W-:Y:S01]  /*34c0*/  STL.64 [R1+0x30], R84 ;  /* 0x0000305401007387 */ /* 0x0003e20000100a00 */
[----:B------:R-:W-:Y:S01]  /*34d0*/  PRMT R95, RZ, 0x7610, R95 ;  /* 0x00007610ff5f7816 */ /* 0x000fe2000000005f */
[----:B-1----:R-:W-:-:S05]  /*34e0*/  IMAD.WIDE R84, R2, 0x2, R84 ;  /* 0x0000000202547825 */ /* 0x002fca00078e0254 */
[----:B------:R1:W3:Y:S01]  /*34f0*/  @!P1 LDG.E.U16 R94, [R84.64] ;  /* 0x00000006545e9981 */ /* 0x0002e2000c1e1500 */
[----:B0-----:R-:W-:Y:S01]  /*3500*/  LOP3.LUT R3, R3, 0x3f, RZ, 0xc0, !PT ;  /* 0x0000003f03037812 */ /* 0x001fe200078ec0ff */
[----:B-1----:R-:W-:Y:S02]  /*3510*/  IMAD.MOV.U32 R84, RZ, RZ, R101 ;  /* 0x000000ffff547224 */ /* 0x002fe400078e0065 */
[----:B------:R-:W-:-:S05]  /*3520*/  IMAD.MOV.U32 R85, RZ, RZ, R100 ;  /* 0x000000ffff557224 */ /* 0x000fca00078e0064 */
[----:B------:R0:W-:Y:S02]  /*3530*/  STL.64 [R1+0x28], R84 ;  /* 0x0000285401007387 */ /* 0x0001e40000100a00 */
[----:B0-----:R-:W-:-:S05]  /*3540*/  IMAD.WIDE R84, R2, 0x2, R84 ;  /* 0x0000000202547825 */ /* 0x001fca00078e0254 */
[----:B------:R0:W3:Y:S01]  /*3550*/  @!P1 LDG.E.U16 R95, [R84.64] ;  /* 0x00000006545f9981 */ /* 0x0000e2000c1e1500 */
[----:B------:R-:W-:Y:S02]  /*3560*/  IMAD.MOV.U32 R2, RZ, RZ, R103 ;  /* 0x000000ffff027224 */ /* 0x000fe400078e0067 */
[----:B0-----:R-:W-:Y:S02]  /*3570*/  IMAD R85, R3, c[0x0][0x18c], RZ ;  /* 0x0000630003557a24 */ /* 0x001fe400078e02ff */
[----:B------:R-:W-:-:S04]  /*3580*/  IMAD.MOV.U32 R3, RZ, RZ, R102 ;  /* 0x000000ffff037224 */ /* 0x000fc800078e0066 */
[----:B------:R-:W-:Y:S01]  /*3590*/  IMAD.WIDE R84, R85, 0x2, R2 ;  /* 0x0000000255547825 */ /* 0x000fe200078e0202 */
[----:B------:R0:W-:Y:S04]  /*35a0*/  STL.64 [R1+0x80], R2 ;  /* 0x0000800201007387 */ /* 0x0001e80000100a00 */
[----:B0-----:R-:W0:Y:S01]  /*35b0*/  S2R R3, SR_TID.X ;  /* 0x0000000000037919 */ /* 0x001e220000002100 */
[----:B------:R-:W-:-:S06]  /*35c0*/  PRMT R100, RZ, 0x7610, R100 ;  /* 0x00007610ff647816 */ /* 0x000fcc0000000064 */
[----:B------:R1:W3:Y:S01]  /*35d0*/  @!P1 LDG.E.U16 R100, [R84.64] ;  /* 0x0000000654649981 */ /* 0x0002e2000c1e1500 */
[----:B0-----:R-:W-:-:S05]  /*35e0*/  LOP3.LUT R3, R3, 0x3f, RZ, 0xc0, !PT ;  /* 0x0000003f03037812 */ /* 0x001fca00078ec0ff */
[----:B------:R-:W-:Y:S02]  /*35f0*/  IMAD R2, R3, c[0x0][0x18c], RZ ;  /* 0x0000630003027a24 */ /* 0x000fe400078e02ff */
[----:B------:R-:W0:Y:S01]  /*3600*/  S2R R3, SR_TID.X ;  /* 0x0000000000037919 */ /* 0x000e220000002100 */
[----:B-1----:R-:W-:Y:S02]  /*3610*/  IMAD.MOV.U32 R84, RZ, RZ, R111 ;  /* 0x000000ffff547224 */ /* 0x002fe400078e006f */
[----:B------:R-:W-:Y:S01]  /*3620*/  IMAD.MOV.U32 R85, RZ, RZ, R110 ;  /* 0x000000ffff557224 */ /* 0x000fe200078e006e */
[----:B------:R-:W-:-:S04]  /*3630*/  PRMT R101, RZ, 0x7610, R101 ;  /* 0x00007610ff657816 */ /* 0x000fc80000000065 */
[----:B------:R1:W-:Y:S02]  /*3640*/  STL.64 [R1+0x20], R84 ;  /* 0x0000205401007387 */ /* 0x0003e40000100a00 */
[----:B-1----:R-:W-:-:S05]  /*3650*/  IMAD.WIDE R84, R2, 0x2, R84 ;  /* 0x0000000202547825 */ /* 0x002fca00078e0254 */
[----:B------:R0:W3:Y:S01]  /*3660*/  @!P1 LDG.E.U16 R101, [R84.64] ;  /* 0x0000000654659981 */ /* 0x0000e2000c1e1500 */
[----:B------:R-:W-:Y:S01]  /*3670*/  IMAD.MOV.U32 R2, RZ, RZ, R113 ;  /* 0x000000ffff027224 */ /* 0x000fe200078e0071 */
[----:B------:R-:W-:Y:S02]  /*3680*/  PRMT R102, RZ, 0x7610, R102 ;  /* 0x00007610ff667816 */ /* 0x000fe40000000066 */
[----:B0-----:R-:W-:Y:S01]  /*3690*/  LOP3.LUT R85, R3, 0x3f, RZ, 0xc0, !PT ;  /* 0x0000003f03557812 */ /* 0x001fe200078ec0ff */
[----:B------:R-:W-:-:S04]  /*36a0*/  IMAD.MOV.U32 R3, RZ, RZ, R112 ;  /* 0x000000ffff037224 */ /* 0x000fc800078e0070 */
[----:B------:R-:W-:Y:S01]  /*36b0*/  IMAD R112, R85, c[0x0][0x18c], RZ ;  /* 0x0000630055707a24 */ /* 0x000fe200078e02ff */
[----:B------:R0:W-:Y:S03]  /*36c0*/  STL.64 [R1+0x18], R2 ;  /* 0x0000180201007387 */ /* 0x0001e60000100a00 */
[----:B------:R-:W-:Y:S01]  /*36d0*/  IMAD.WIDE R84, R112, 0x2, R2 ;  /* 0x0000000270547825 */ /* 0x000fe200078e0202 */
[----:B------:R-:W-:-:S04]  /*36e0*/  PRMT R103, RZ, 0x7610, R103 ;  /* 0x00007610ff677816 */ /* 0x000fc80000000067 */
[----:B------:R1:W3:Y:S01]  /*36f0*/  @!P1 LDG.E.U16 R102, [R84.64] ;  /* 0x0000000654669981 */ /* 0x0002e2000c1e1500 */
[----:B0-----:R-:W-:Y:S02]  /*3700*/  IMAD.MOV.U32 R2, RZ, RZ, R115 ;  /* 0x000000ffff027224 */ /* 0x001fe400078e0073 */
[----:B------:R-:W-:-:S04]  /*3710*/  IMAD.MOV.U32 R3, RZ, RZ, R114 ;  /* 0x000000ffff037224 */ /* 0x000fc800078e0072 */
[----:B-1----:R-:W-:Y:S01]  /*3720*/  IMAD.WIDE R84, R112, 0x2, R2 ;  /* 0x0000000270547825 */ /* 0x002fe200078e0202 */
[----:B------:R0:W-:Y:S01]  /*3730*/  STL.64 [R1+0x10], R2 ;  /* 0x0000100201007387 */ /* 0x0001e20000100a00 */
[----:B------:R-:W-:-:S03]  /*3740*/  PRMT R110, RZ, 0x7610, R110 ;  /* 0x00007610ff6e7816 */ /* 0x000fc6000000006e */
[----:B------:R1:W3:Y:S01]  /*3750*/  @!P1 LDG.E.U16 R103, [R84.64] ;  /* 0x0000000654679981 */ /* 0x0002e2000c1e1500 */
[----:B------:R-:W-:Y:S02]  /*3760*/  IMAD.MOV.U32 R114, RZ, RZ, R119 ;  /* 0x000000ffff727224 */ /* 0x000fe400078e0077 */
[----:B------:R-:W-:Y:S02]  /*3770*/  IMAD.MOV.U32 R115, RZ, RZ, R118 ;  /* 0x000000ffff737224 */ /* 0x000fe400078e0076 */
[----:B0-----:R-:W-:Y:S02]  /*3780*/  IMAD.MOV.U32 R2, RZ, RZ, R117 ;  /* 0x000000ffff027224 */ /* 0x001fe400078e0075 */
[----:B------:R-:W-:-:S04]  /*3790*/  IMAD.MOV.U32 R3, RZ, RZ, R116 ;  /* 0x000000ffff037224 */ /* 0x000fc800078e0074 */
[C---:B-1----:R-:W-:Y:S01]  /*37a0*/  IMAD.WIDE R84, R112.reuse, 0x2, R2 ;  /* 0x0000000270547825 */ /* 0x042fe200078e0202 */
[----:B------:R0:W-:Y:S04]  /*37b0*/  STL.64 [R1+0x8], R114 ;  /* 0x0000087201007387 */ /* 0x0001e80000100a00 */
[----:B------:R1:W3:Y:S02]  /*37c0*/  @!P1 LDG.E.U16 R110, [R84.64] ;  /* 0x00000006546e9981 */ /* 0x0002e4000c1e1500 */
[----:B-1----:R-:W-:-:S04]  /*37d0*/  IMAD.WIDE R84, R112, 0x2, R114 ;  /* 0x0000000270547825 */ /* 0x002fc800078e0272 */
[----:B0-----:R-:W-:Y:S02]  /*37e0*/  IMAD.MOV.U32 R114, RZ, RZ, R121 ;  /* 0x000000ffff727224 */ /* 0x001fe400078e0079 */
[----:B------:R-:W-:-:S05]  /*37f0*/  IMAD.MOV.U32 R115, RZ, RZ, R120 ;  /* 0x000000ffff737224 */ /* 0x000fca00078e0078 */
[----:B------:R-:W-:Y:S04]  /*3800*/  STL.64 [R1], R114 ;  /* 0x0000007201007387 */ /* 0x000fe80000100a00 */
[----:B------:R-:W3:Y:S04]  /*3810*/  LDL.LU R118, [R1+0x38] ;  /* 0x0000380001767983 */ /* 0x000ee80000300800 */
[----:B------:R-:W3:Y:S01]  /*3820*/  LDL.LU R116, [R1+0x3c] ;  /* 0x00003c0001747983 */ /* 0x000ee20000300800 */
[----:B------:R-:W-:-:S03]  /*3830*/  IMAD.MOV.U32 R113, RZ, RZ, R122 ;  /* 0x000000ffff717224 */ /* 0x000fc600078e007a */
[----:B------:R-:W3:Y:S04]  /*3840*/  LDL.LU R117, [R1+0x50] ;  /* 0x0000500001757983 */ /* 0x000ee80000300800 */
[----:B------:R-:W3:Y:S04]  /*3850*/  LDL.LU R121, [R1+0x54] ;  /* 0x0000540001797983 */ /* 0x000ee80000300800 */
[----:B------:R-:W3:Y:S04]  /*3860*/  LDL.LU R120, [R1+0x58] ;  /* 0x0000580001787983 */ /* 0x000ee80000300800 */
[----:B------:R-:W3:Y:S04]  /*3870*/  LDL.LU R122, [R1+0x48] ;  /* 0x00004800017a7983 */ /* 0x000ee80000300800 */
[----:B--2---:R0:W-:Y:S01]  /*3880*/  STS.U16 [R109], R88 ;  /* 0x000000586d007388 */ /* 0x0041e20000000400 */
[----:B------:R-:W-:-:S03]  /*3890*/  PRMT R111, RZ, 0x7610, R111 ;  /* 0x00007610ff6f7816 */ /* 0x000fc6000000006f */
[----:B------:R-:W-:Y:S04]  /*38a0*/  STS.U16 [R109+0x1000], R83 ;  /* 0x001000536d007388 */ /* 0x000fe80000000400 */
[----:B----4-:R1:W-:Y:S01]  /*38b0*/  STS.U16 [R109+0x2000], R82 ;  /* 0x002000526d007388 */ /* 0x0103e20000000400 */
[----:B0-----:R-:W-:-:S03]  /*38c0*/  PRMT R88, RZ, 0x7610, R88 ;  /* 0x00007610ff587816 */ /* 0x001fc60000000058 */
[----:B------:R-:W2:Y:S04]  /*38d0*/  LDL.LU R119, [R1+0x5c] ;  /* 0x00005c0001777983 */ /* 0x000ea80000300800 */
[----:B------:R0:W4:Y:S02]  /*38e0*/  @!P1 LDG.E.U16 R88, [R84.64] ;  /* 0x0000000654589981 */ /* 0x000124000c1e1500 */
[----:B0-----:R-:W-:Y:S02]  /*38f0*/  IMAD.WIDE R84, R112, 0x2, R114 ;  /* 0x0000000270547825 */ /* 0x001fe400078e0272 */
[----:B------:R-:W0:Y:S02]  /*3900*/  S2R R112, SR_TID.X ;  /* 0x0000000000707919 */ /* 0x000e240000002100 */
[----:B------:R-:W-:-:S02]  /*3910*/  IMAD.MOV.U32 R115, RZ, RZ, R124 ;  /* 0x000000ffff737224 */ /* 0x000fc400078e007c */
[----:B------:R1:W2:Y:S04]  /*3920*/  @!P1 LDG.E.U16 R111, [R84.64] ;  /* 0x00000006546f9981 */ /* 0x0002a8000c1e1500 */
[----:B-----5:R5:W-:Y:S01]  /*3930*/  STS.U16 [R109+0x3000], R81 ;  /* 0x003000516d007388 */ /* 0x020be20000000400 */
[----:B-1----:R-:W-:Y:S02]  /*3940*/  PRMT R84, RZ, 0x7610, R84 ;  /* 0x00007610ff547816 */ /* 0x002fe40000000054 */
[----:B0-----:R-:W-:Y:S01]  /*3950*/  LOP3.LUT R114, R112, 0x3f, RZ, 0xc0, !PT ;  /* 0x0000003f70727812 */ /* 0x001fe200078ec0ff */
[----:B------:R-:W-:-:S04]  /*3960*/  IMAD.MOV.U32 R112, RZ, RZ, R123 ;  /* 0x000000ffff707224 */ /* 0x000fc800078e007b */
[----:B------:R-:W-:Y:S02]  /*3970*/  IMAD R123, R114, c[0x0][0x18c], RZ ;  /* 0x00006300727b7a24 */ /* 0x000fe400078e02ff */
[----:B------:R-:W-:Y:S02]  /*3980*/  IMAD.MOV.U32 R114, RZ, RZ, R125 ;  /* 0x000000ffff727224 */ /* 0x000fe400078e007d */
[----:B------:R-:W-:Y:S01]  /*3990*/  IMAD.WIDE R82, R123, 0x2, R112 ;  /* 0x000000027b527825 */ /* 0x000fe200078e0270 */
[----:B-----5:R-:W-:-:S04]  /*39a0*/  PRMT R81, RZ, 0x7610, R81 ;  /* 0x00007610ff517816 */ /* 0x020fc80000000051 */
[----:B------:R0:W5:Y:S02]  /*39b0*/  @!P1 LDG.E.U16 R84, [R82.64] ;  /* 0x0000000652549981 */ /* 0x000164000c1e1500 */
[----:B0-----:R-:W-:Y:S02]  /*39c0*/  IMAD.WIDE R82, R123, 0x2, R114 ;  /* 0x000000027b527825 */ /* 0x001fe400078e0272 */
[----:B------:R0:W-:Y:S04]  /*39d0*/  STS.U16 [R109+0x5000], R17 ;  /* 0x005000116d007388 */ /* 0x0001e80000000400 */
[----:B------:R1:W2:Y:S01]  /*39e0*/  @!P1 LDG.E.U16 R81, [R82.64] ;  /* 0x0000000652519981 */ /* 0x0002a2000c1e1500 */
[----:B---3--:R-:W-:-:S03]  /*39f0*/  IMAD.MOV.U32 R124, RZ, RZ, R116 ;  /* 0x000000ffff7c7224 */ /* 0x008fc600078e0074 */
[----:B------:R-:W3:Y:S01]  /*3a00*/  S2R R116, SR_TID.X ;  /* 0x0000000000747919 */ /* 0x000ee20000002100 */
[----:B------:R-:W-:-:S03]  /*3a10*/  IMAD.MOV.U32 R125, RZ, RZ, R118 ;  /* 0x000000ffff7d7224 */ /* 0x000fc600078e0076 */
[----:B------:R-:W2:Y:S01]  /*3a20*/  LDL.LU R118, [R1+0x60] ;  /* 0x0000600001767983 */ /* 0x000ea20000300800 */
[----:B-1----:R-:W-:-:S04]  /*3a30*/  IMAD.WIDE R82, R123, 0x2, R124 ;  /* 0x000000027b527825 */ /* 0x002fc800078e027c */
[----:B------:R-:W-:Y:S02]  /*3a40*/  IMAD.MOV.U32 R123, RZ, RZ, R122 ;  /* 0x000000ffff7b7224 */ /* 0x000fe400078e007a */
[----:B------:R-:W-:Y:S02]  /*3a50*/  IMAD.MOV.U32 R122, RZ, RZ, R117 ;  /* 0x000000ffff7a7224 */ /* 0x000fe400078e0075 */
[----:B------:R-:W4:Y:S01]  /*3a60*/  LDL.LU R117, [R1+0x64] ;  /* 0x0000640001757983 */ /* 0x000f220000300800 */
[----:B---3--:R-:W-:-:S05]  /*3a70*/  LOP3.LUT R116, R116, 0x3f, RZ, 0xc0, !PT ;  /* 0x0000003f74747812 */ /* 0x008fca00078ec0ff */
[----:B0-----:R-:W-:Y:S02]  /*3a80*/  IMAD R17, R116, c[0x0][0x18c], RZ ;  /* 0x0000630074117a24 */ /* 0x001fe400078e02ff */
[----:B------:R-:W4:Y:S04]  /*3a90*/  LDL.LU R116, [R1+0x68] ;  /* 0x0000680001747983 */ /* 0x000f280000300800 */
[----:B------:R0:W-:Y:S01]  /*3aa0*/  STS.U16 [R109+0x4000], R18 ;  /* 0x004000126d007388 */ /* 0x0001e20000000400 */
[----:B------:R-:W-:Y:S02]  /*3ab0*/  PRMT R85, RZ, 0x7610, R85 ;  /* 0x00007610ff557816 */ /* 0x000fe40000000055 */
[----:B0-----:R-:W-:-:S06]  /*3ac0*/  PRMT R18, RZ, 0x7610, R18 ;  /* 0x00007610ff127816 */ /* 0x001fcc0000000012 */
[----:B------:R0:W3:Y:S04]  /*3ad0*/  @!P1 LDG.E.U16 R18, [R82.64] ;  /* 0x0000000652129981 */ /* 0x0000e8000c1e1500 */
[----:B------:R1:W-:Y:S01]  /*3ae0*/  STS.U16 [R109+0x6000], R16 ;  /* 0x006000106d007388 */ /* 0x0003e20000000400 */
[----:B0-----:R-:W-:-:S05]  /*3af0*/  IMAD.WIDE R82, R17, 0x2, R122 ;  /* 0x0000000211527825 */ /* 0x001fca00078e027a */
[----:B------:R0:W3:Y:S01]  /*3b00*/  @!P1 LDG.E.U16 R85, [R82.64] ;  /* 0x0000000652559981 */ /* 0x0000e2000c1e1500 */
[----:B-1----:R-:W-:Y:S01]  /*3b10*/  IMAD.WIDE R16, R17, 0x2, R120 ;  /* 0x0000000211107825 */ /* 0x002fe200078e0278 */
[----:B0-----:R-:W-:-:S06]  /*3b20*/  PRMT R82, RZ, 0x7610, R82 ;  /* 0x00007610ff527816 */ /* 0x001fcc0000000052 */
[----:B------:R0:W3:Y:S04]  /*3b30*/  @!P1 LDG.E.U16 R82, [R16.64] ;  /* 0x0000000610529981 */ /* 0x0000e8000c1e1500 */
[----:B0-----:R-:W0:Y:S04]  /*3b40*/  S2R R17, SR_TID.X ;  /* 0x0000000000117919 */ /* 0x001e280000002100 */
[----:B------:R1:W-:Y:S01]  /*3b50*/  STS.U16 [R109+0x7000], R7 ;  /* 0x007000076d007388 */ /* 0x0003e20000000400 */
[----:B------:R-:W-:Y:S02]  /*3b60*/  PRMT R83, RZ, 0x7610, R83 ;  /* 0x00007610ff537816 */ /* 0x000fe40000000053 */
[----:B0-----:R-:W-:-:S05]  /*3b70*/  LOP3.LUT R17, R17, 0x3f, RZ, 0xc0, !PT ;  /* 0x0000003f11117812 */ /* 0x001fca00078ec0ff */
[----:B-1----:R-:W-:-:S04]  /*3b80*/  IMAD R7, R17, c[0x0][0x18c], RZ ;  /* 0x0000630011077a24 */ /* 0x002fc800078e02ff */
[----:B--2---:R-:W-:-:S05]  /*3b90*/  IMAD.WIDE R16, R7, 0x2, R118 ;  /* 0x0000000207107825 */ /* 0x004fca00078e0276 */
[----:B------:R0:W2:Y:S02]  /*3ba0*/  @!P1 LDG.E.U16 R83, [R16.64] ;  /* 0x0000000610539981 */ /* 0x0000a4000c1e1500 */
[----:B0-----:R-:W-:Y:S02]  /*3bb0*/  LOP3.LUT R17, R109, 0x20, RZ, 0x3c, !PT ;  /* 0x000000206d117812 */ /* 0x001fe400078e3cff */
[----:B------:R-:W-:-:S03]  /*3bc0*/  PRMT R16, RZ, 0x7610, R16 ;  /* 0x00007610ff107816 */ /* 0x000fc60000000010 */
[----:B------:R4:W-:Y:S02]  /*3bd0*/  STS.U16 [R17+0x400], R6 ;  /* 0x0004000611007388 */ /* 0x0009e40000000400 */
[----:B----4-:R-:W-:-:S05]  /*3be0*/  IMAD.WIDE R6, R7, 0x2, R116 ;  /* 0x0000000207067825 */ /* 0x010fca00078e0274 */
[----:B------:R0:W4:Y:S04]  /*3bf0*/  @!P1 LDG.E.U16 R16, [R6.64] ;  /* 0x0000000606109981 */ /* 0x000128000c1e1500 */
[----:B------:R-:W-:Y:S04]  /*3c00*/  STS.U16 [R17+0x1400], R5 ;  /* 0x0014000511007388 */ /* 0x000fe80000000400 */
[----:B------:R-:W-:Y:S04]  /*3c10*/  STS.U16 [R17+0x2400], R4 ;  /* 0x0024000411007388 */ /* 0x000fe80000000400 */
[----:B------:R-:W-:Y:S04]  /*3c20*/  STS.U16 [R17+0x3400], R80 ;  /* 0x0034005011007388 */ /* 0x000fe80000000400 */
[----:B------:R-:W-:Y:S04]  /*3c30*/  STS.U16 [R17+0x4400], R67 ;  /* 0x0044004311007388 */ /* 0x000fe80000000400 */
[----:B------:R-:W-:Y:S04]  /*3c40*/  STS.U16 [R17+0x5400], R66 ;  /* 0x0054004211007388 */ /* 0x000fe80000000400 */
[----:B------:R-:W-:Y:S04]  /*3c50*/  STS.U16 [R17+0x6400], R87 ;  /* 0x0064005711007388 */ /* 0x000fe80000000400 */
[----:B------:R1:W-:Y:S04]  /*3c60*/  STS.U16 [R17+0x7400], R91 ;  /* 0x0074005b11007388 */ /* 0x0003e80000000400 */
[----:B-1----:R-:W4:Y:S01]  /*3c70*/  LDL R17, [R1+0x44] ;  /* 0x0000440001117983 */ /* 0x002f220000100800 */
[----:B0-----:R-:W-:-:S02]  /*3c80*/  LOP3.LUT R6, R109, 0x40, RZ, 0x3c, !PT ;  /* 0x000000406d067812 */ /* 0x001fc400078e3cff */
[----:B------:R-:W-:-:S03]  /*3c90*/  LOP3.LUT R7, R109, 0x60, RZ, 0x3c, !PT ;  /* 0x000000606d077812 */ /* 0x000fc600078e3cff */
[----:B------:R-:W-:Y:S04]  /*3ca0*/  STS.U16 [R6+0x800], R65 ;  /* 0x0008004106007388 */ /* 0x000fe80000000400 */
        /* <DEDUP_REMOVED lines=24> */
[----:B-----5:R-:W-:Y:S04]  /*3e30*/  STS.U16 [R108+0xa400], R84 ;  /* 0x00a400546c007388 */ /* 0x020fe80000000400 */
[----:B------:R-:W-:Y:S04]  /*3e40*/  STS.U16 [R108+0xa800], R81 ;  /* 0x00a800516c007388 */ /* 0x000fe80000000400 */
[----:B---3--:R-:W-:Y:S04]  /*3e50*/  STS.U16 [R108+0xac00], R18 ;  /* 0x00ac00126c007388 */ /* 0x008fe80000000400 */
[----:B------:R-:W-:Y:S04]  /*3e60*/  STS.U16 [R108+0xb000], R85 ;  /* 0x00b000556c007388 */ /* 0x000fe80000000400 */
[----:B------:R-:W-:Y:S04]  /*3e70*/  STS.U16 [R108+0xb400], R82 ;  /* 0x00b400526c007388 */ /* 0x000fe80000000400 */
[----:B--2---:R-:W-:Y:S04]  /*3e80*/  STS.U16 [R108+0xb800], R83 ;  /* 0x00b800536c007388 */ /* 0x004fe80000000400 */
[----:B----4-:R-:W-:Y:S04]  /*3e90*/  STS.U16 [R108+0xbc00], R16 ;  /* 0x00bc00106c007388 */ /* 0x010fe80000000400 */
[----:B------:R-:W-:Y:S06]  /*3ea0*/  BAR.SYNC.DEFER_BLOCKING 0x0 ;  /* 0x0000000000007b1d */ /* 0x000fec0000010000 */
[----:B------:R-:W-:Y:S04]  /*3eb0*/  LDSM.16.MT88.4 R80, [R0] ;  /* 0x000000000050783b */ /* 0x000fe80000004200 */
[----:B------:R-:W-:Y:S04]  /*3ec0*/  LDSM.16.MT88.4 R28, [R0+0x100] ;  /* 0x00010000001c783b */ /* 0x000fe80000004200 */
[----:B------:R-:W-:Y:S04]  /*3ed0*/  LDSM.16.MT88.4 R100, [R0+0x2000] ;  /* 0x002000000064783b */ /* 0x000fe80000004200 */
[----:B------:R-:W0:Y:S04]  /*3ee0*/  LDSM.16.M88.4 R84, [R17+0x9000] ;  /* 0x009000001154783b */ /* 0x000e280000000200 */
[----:B------:R-:W1:Y:S04]  /*3ef0*/  LDSM.16.M88.4 R4, [R17+0x8000] ;  /* 0x008000001104783b */ /* 0x000e680000000200 */
[----:B------:R-:W2:Y:S04]  /*3f00*/  LDSM.16.M88.4 R92, [R17+0xa000] ;  /* 0x00a00000115c783b */ /* 0x000ea80000000200 */
[----:B------:R-:W3:Y:S04]  /*3f10*/  LDSM.16.M88.4 R60, [R17+0xb000] ;  /* 0x00b00000113c783b */ /* 0x000ee80000000200 */
[----:B------:R-:W4:Y:S04]  /*3f20*/  LDSM.16.MT88.4 R16, [R0+0x180] ;  /* 0x000180000010783b */ /* 0x000f280000004200 */
[----:B------:R-:W5:Y:S01]  /*3f30*/  LDSM.16.MT88.4 R64, [R0+0x80] ;  /* 0x000080000040783b */ /* 0x000f620000004200 */
[----:B0-----:R-:W-:Y:S08]  /*3f40*/  HMMA.16816.F32.BF16 R20, R80, R84, R20 ;  /* 0x000000545014723c */ /* 0x001ff00000041814 */
[C---:B-1----:R-:W-:Y:S08]  /*3f50*/  HMMA.16816.F32.BF16 R52, R28.reuse, R4, R52 ;  /* 0x000000041c34723c */ /* 0x042ff00000041834 */
[C---:B------:R-:W-:Y:S08]  /*3f60*/  HMMA.16816.F32.BF16 R56, R28.reuse, R84, R56 ;  /* 0x000000541c38723c */ /* 0x040ff00000041838 */
[C---:B--2---:R-:W-:Y:S08]  /*3f70*/  HMMA.16816.F32.BF16 R68, R28.reuse, R92, R68 ;  /* 0x0000005c1c44723c */ /* 0x044ff00000041844 */
[----:B---3--:R-:W-:Y:S08]  /*3f80*/  HMMA.16816.F32.BF16 R72, R28, R60, R72 ;  /* 0x0000003c1c48723c */ /* 0x008ff00000041848 */
[C---:B----4-:R-:W-:Y:S08]  /*3f90*/  HMMA.16816.F32.BF16 R76, R16.reuse, R4, R76 ;  /* 0x00000004104c723c */ /* 0x050ff0000004184c */
[C---:B------:R-:W-:Y:S01]  /*3fa0*/  HMMA.16816.F32.BF16 R28, R16.reuse, R84, R8 ;  /* 0x00000054101c723c */ /* 0x040fe20000041808 */
[----:B------:R-:W-:Y:S07]  /*3fb0*/  LDSM.16.MT88.4 R8, [R0+0x2180] ;  /* 0x002180000008783b */ /* 0x000fee0000004200 */
[C---:B------:R-:W-:Y:S08]  /*3fc0*/  HMMA.16816.F32.BF16 R12, R16.reuse, R92, R12 ;  /* 0x0000005c100c723c */ /* 0x040ff0000004180c */
[----:B------:R-:W-:Y:S08]  /*3fd0*/  HMMA.16816.F32.BF16 R16, R16, R60, R96 ;  /* 0x0000003c1010723c */ /* 0x000ff00000041860 */
[----:B------:R-:W-:Y:S01]  /*3fe0*/  HMMA.16816.F32.BF16 R96, R100, R86, R20 ;  /* 0x000000566460723c */ /* 0x000fe20000041814 */
[----:B------:R-:W2:Y:S07]  /*3ff0*/  LDL R23, [R1+0x4c] ;  /* 0x00004c0001177983 */ /* 0x000eae0000100800 */
[C---:B------:R-:W-:Y:S08]  /*4000*/  HMMA.16816.F32.BF16 R88, R80.reuse, R4, R104 ;  /* 0x000000045058723c */ /* 0x040ff00000041868 */
[C---:B------:R-:W-:Y:S08]  /*4010*/  HMMA.16816.F32.BF16 R24, R80.reuse, R92, R24 ;  /* 0x0000005c5018723c */ /* 0x040ff00000041818 */
[----:B------:R-:W-:Y:S01]  /*4020*/  HMMA.16816.F32.BF16 R32, R80, R60, R32 ;  /* 0x0000003c5020723c */ /* 0x000fe20000041820 */
[----:B------:R-:W0:Y:S07]  /*4030*/  LDSM.16.MT88.4 R80, [R0+0x2080] ;  /* 0x002080000050783b */ /* 0x000e2e0000004200 */
[C---:B-----5:R-:W-:Y:S08]  /*4040*/  HMMA.16816.F32.BF16 R36, R64.reuse, R4, R36 ;  /* 0x000000044024723c */ /* 0x060ff00000041824 */
[C---:B------:R-:W-:Y:S08]  /*4050*/  HMMA.16816.F32.BF16 R40, R64.reuse, R84, R40 ;  /* 0x000000544028723c */ /* 0x040ff00000041828 */
[C---:B------:R-:W-:Y:S08]  /*4060*/  HMMA.16816.F32.BF16 R44, R64.reuse, R92, R44 ;  /* 0x0000005c402c723c */ /* 0x040ff0000004182c */
[----:B------:R-:W-:Y:S01]  /*4070*/  HMMA.16816.F32.BF16 R48, R64, R60, R48 ;  /* 0x0000003c4030723c */ /* 0x000fe20000041830 */
[----:B------:R-:W1:Y:S07]  /*4080*/  LDSM.16.MT88.4 R64, [R0+0x2100] ;  /* 0x002100000040783b */ /* 0x000e6e0000004200 */
[C---:B------:R-:W-:Y:S08]  /*4090*/  HMMA.16816.F32.BF16 R104, R100.reuse, R6, R88 ;  /* 0x000000066468723c */ /* 0x040ff00000041858 */
[C---:B------:R-:W-:Y:S08]  /*40a0*/  HMMA.16816.F32.BF16 R88, R100.reuse, R94, R24 ;  /* 0x0000005e6458723c */ /* 0x040ff00000041818 */
[----:B------:R-:W-:Y:S01]  /*40b0*/  HMMA.16816.F32.BF16 R32, R100, R62, R32 ;  /* 0x0000003e6420723c */ /* 0x000fe20000041820 */
[----:B------:R-:W-:Y:S07]  /*40c0*/  LDSM.16.MT88.4 R100, [R0+0x4080] ;  /* 0x004080000064783b */ /* 0x000fee0000004200 */
[C---:B0-----:R-:W-:Y:S08]  /*40d0*/  HMMA.16816.F32.BF16 R40, R80.reuse, R86, R40 ;  /* 0x000000565028723c */ /* 0x041ff00000041828 */
[C---:B------:R-:W-:Y:S08]  /*40e0*/  HMMA.16816.F32.BF16 R44, R80.reuse, R94, R44 ;  /* 0x0000005e502c723c */ /* 0x040ff0000004182c */
[----:B------:R-:W-:Y:S08]  /*40f0*/  HMMA.16816.F32.BF16 R48, R80, R62, R48 ;  /* 0x0000003e5030723c */ /* 0x000ff00000041830 */
[C---:B-1----:R-:W-:Y:S08]  /*4100*/  HMMA.16816.F32.BF16 R56, R64.reuse, R86, R56 ;  /* 0x000000564038723c */ /* 0x042ff00000041838 */
[C---:B------:R-:W-:Y:S08]  /*4110*/  HMMA.16816.F32.BF16 R68, R64.reuse, R94, R68 ;  /* 0x0000005e4044723c */ /* 0x040ff00000041844 */
[----:B------:R-:W-:Y:S08]  /*4120*/  HMMA.16816.F32.BF16 R72, R64, R62, R72 ;  /* 0x0000003e4048723c */ /* 0x000ff00000041848 */
[-C--:B------:R-:W-:Y:S08]  /*4130*/  HMMA.16816.F32.BF16 R36, R80, R6.reuse, R36 ;  /* 0x000000065024723c */ /* 0x080ff00000041824 */
[-C--:B------:R-:W-:Y:S08]  /*4140*/  HMMA.16816.F32.BF16 R52, R64, R6.reuse, R52 ;  /* 0x000000064034723c */ /* 0x080ff00000041834 */
[----:B------:R-:W-:Y:S01]  /*4150*/  HMMA.16816.F32.BF16 R76, R8, R6, R76 ;  /* 0x00000006084c723c */ /* 0x000fe2000004184c */
[----:B------:R-:W-:Y:S01]  /*4160*/  IMAD.MOV.U32 R110, RZ, RZ, R114 ;  /* 0x000000ffff6e7224 */ /* 0x000fe200078e0072 */
[----:B------:R-:W-:Y:S01]  /*4170*/  LDSM.16.MT88.4 R64, [R0+0x4180] ;  /* 0x004180000040783b */ /* 0x000fe20000004200 */
[----:B------:R-:W-:-:S02]  /*4180*/  IMAD.MOV.U32 R111, RZ, RZ, R115 ;  /* 0x000000ffff6f7224 */ /* 0x000fc400078e0073 */
[----:B------:R-:W-:Y:S01]  /*4190*/  IMAD.MOV.U32 R26, RZ, RZ, R112 ;  /* 0x000000ffff1a7224 */ /* 0x000fe200078e0070 */
[----:B------:R-:W-:Y:S02]  /*41a0*/  LDSM.16.MT88.4 R80, [R0+0x4100] ;  /* 0x004100000050783b */ /* 0x000fe40000004200 */
[C---:B------:R-:W-:Y:S08]  /*41b0*/  HMMA.16816.F32.BF16 R84, R8.reuse, R86, R28 ;  /* 0x000000560854723c */ /* 0x040ff0000004181c */
[C---:B------:R-:W-:Y:S08]  /*41c0*/  HMMA.16816.F32.BF16 R92, R8.reuse, R94, R12 ;  /* 0x0000005e085c723c */ /* 0x040ff0000004180c */
[----:B------:R-:W-:Y:S01]  /*41d0*/  HMMA.16816.F32.BF16 R60, R8, R62, R16 ;  /* 0x0000003e083c723c */ /* 0x000fe20000041810 */
[----:B------:R-:W-:-:S02]  /*41e0*/  IMAD.MOV.U32 R27, RZ, RZ, R113 ;  /* 0x000000ffff1b7224 */ /* 0x000fc400078e0071 */
[----:B------:R-:W-:Y:S04]  /*41f0*/  LDSM.16.MT88.4 R112, [R0+0x4000] ;  /* 0x004000000070783b */ /* 0x000fe80000004200 */
[----:B--2---:R-:W0:Y:S04]  /*4200*/  LDSM.16.M88.4 R4, [R23+0x8000] ;  /* 0x008000001704783b */ /* 0x004e280000000200 */
[----:B------:R-:W1:Y:S04]  /*4210*/  LDSM.16.M88.4 R8, [R23+0x9000] ;  /* 0x009000001708783b */ /* 0x000e680000000200 */
[----:B------:R-:W2:Y:S04]  /*4220*/  LDSM.16.M88.4 R12, [R23+0xa000] ;  /* 0x00a00000170c783b */ /* 0x000ea80000000200 */
[----:B------:R-:W3:Y:S01]  /*4230*/  LDSM.16.M88.4 R16, [R23+0xb000] ;  /* 0x00b000001710783b */ /* 0x000ee20000000200 */
[C---:B0-----:R-:W-:Y:S08]  /*4240*/  HMMA.16816.F32.BF16 R36, R100.reuse, R4, R36 ;  /* 0x000000046424723c */ /* 0x041ff00000041824 */
[C---:B-1----:R-:W-:Y:S08]  /*4250*/  HMMA.16816.F32.BF16 R40, R100.reuse, R8, R40 ;  /* 0x000000086428723c */ /* 0x042ff00000041828 */
[C---:B--2---:R-:W-:Y:S08]  /*4260*/  HMMA.16816.F32.BF16 R44, R100.reuse, R12, R44 ;  /* 0x0000000c642c723c */ /* 0x044ff0000004182c */
[----:B---3--:R-:W-:Y:S01]  /*4270*/  HMMA.16816.F32.BF16 R48, R100, R16, R48 ;  /* 0x000000106430723c */ /* 0x008fe20000041830 */
[----:B------:R-:W0:Y:S07]  /*4280*/  LDSM.16.MT88.4 R100, [R0+0x6000] ;  /* 0x006000000064783b */ /* 0x000e2e0000004200 */
[-C--:B------:R-:W-:Y:S07]  /*4290*/  HMMA.16816.F32.BF16 R20, R112, R4.reuse, R104 ;  /* 0x000000047014723c */ /* 0x080fee0000041868 */
[----:B------:R-:W-:Y:S01]  /*42a0*/  IMAD.MOV.U32 R106, RZ, RZ, R26 ;  /* 0x000000ffff6a7224 */ /* 0x000fe200078e001a */
[----:B------:R-:W-:Y:S01]  /*42b0*/  HMMA.16816.F32.BF16 R76, R64, R4, R76 ;  /* 0x00000004404c723c */ /* 0x000fe2000004184c */
[----:B------:R-:W-:-:S07]  /*42c0*/  IMAD.MOV.U32 R107, RZ, RZ, R27 ;  /* 0x000000ffff6b7224 */ /* 0x000fce00078e001b */
[C---:B------:R-:W-:Y:S08]  /*42d0*/  HMMA.16816.F32.BF16 R84, R64.reuse, R8, R84 ;  /* 0x000000084054723c */ /* 0x040ff00000041854 */
[C---:B------:R-:W-:Y:S08]  /*42e0*/  HMMA.16816.F32.BF16 R92, R64.reuse, R12, R92 ;  /* 0x0000000c405c723c */ /* 0x040ff0000004185c */
[----:B------:R-:W-:Y:S07]  /*42f0*/  HMMA.16816.F32.BF16 R60, R64, R16, R60 ;  /* 0x00000010403c723c */ /* 0x000fee000004183c */
[----:B------:R-:W-:Y:S01]  /*4300*/  IMAD.MOV.U32 R67, RZ, RZ, c[0x0][0x18c] ;  /* 0x00006300ff437624 */ /* 0x000fe200078e00ff */
[----:B------:R-:W-:Y:S01]  /*4310*/  HMMA.16816.F32.BF16 R24, R112, R8, R96 ;  /* 0x000000087018723c */ /* 0x000fe20000041860 */
[----:B------:R-:W-:Y:S02]  /*4320*/  LDSM.16.MT88.4 R96, [R0+0x6180] ;  /* 0x006180000060783b */ /* 0x000fe40000004200 */
[----:B------:R-:W-:-:S05]  /*4330*/  IMAD.SHL.U32 R67, R67, 0x40, RZ ;  /* 0x0000004043437824 */ /* 0x000fca00078e00ff */
[----:B------:R-:W-:Y:S01]  /*4340*/  HMMA.16816.F32.BF16 R28, R112, R12, R88 ;  /* 0x0000000c701c723c */ /* 0x000fe20000041858 */
[C---:B------:R-:W-:Y:S01]  /*4350*/  IMAD.WIDE R116, R67.reuse, 0x2, R116 ;  /* 0x0000000243747825 */ /* 0x040fe200078e0274 */
[----:B------:R-:W1:Y:S03]  /*4360*/  LDSM.16.MT88.4 R88, [R0+0x6100] ;  /* 0x006100000058783b */ /* 0x000e660000004200 */
[----:B------:R-:W-:-:S03]  /*4370*/  IMAD.WIDE R118, R67, 0x2, R118 ;  /* 0x0000000243767825 */ /* 0x000fc600078e0276 */
[----:B------:R-:W-:Y:S01]  /*4380*/  HMMA.16816.F32.BF16 R68, R80, R12, R68 ;  /* 0x0000000c5044723c */ /* 0x000fe20000041844 */
[----:B------:R-:W2:Y:S01]  /*4390*/  LDL.LU.64 R12, [R1] ;  /* 0x00000000010c7983 */ /* 0x000ea20000300a00 */
[----:B------:R-:W-:-:S06]  /*43a0*/  IMAD.WIDE R120, R67, 0x2, R120 ;  /* 0x0000000243787825 */ /* 0x000fcc00078e0278 */
[----:B------:R-:W-:Y:S01]  /*43b0*/  HMMA.16816.F32.BF16 R32, R112, R16, R32 ;  /* 0x000000107020723c */ /* 0x000fe20000041820 */
[----:B------:R-:W-:-:S07]  /*43c0*/  IMAD.WIDE R122, R67, 0x2, R122 ;  /* 0x00000002437a7825 */ /* 0x000fce00078e027a */
[C---:B------:R-:W-:Y:S01]  /*43d0*/  HMMA.16816.F32.BF16 R72, R80.reuse, R16, R72 ;  /* 0x000000105048723c */ /* 0x040fe20000041848 */
[----:B------:R-:W3:Y:S04]  /*43e0*/  LDL.LU.64 R16, [R1+0x8] ;  /* 0x0000080001107983 */ /* 0x000ee80000300a00 */
[----:B------:R-:W-:Y:S04]  /*43f0*/  STL [R1+0x68], R116 ;  /* 0x0000687401007387 */ /* 0x000fe80000100800 */
[----:B------:R-:W-:Y:S01]  /*4400*/  STL [R1+0x64], R117 ;  /* 0x0000647501007387 */ /* 0x000fe20000100800 */
[----:B------:R-:W-:Y:S03]  /*4410*/  HMMA.16816.F32.BF16 R56, R80, R8, R56 ;  /* 0x000000085038723c */ /* 0x000fe60000041838 */
[----:B------:R-:W4:Y:S01]  /*4420*/  LDL.LU.64 R112, [R1+0x10] ;  /* 0x0000100001707983 */ /* 0x000f220000300a00 */
[----:B------:R-:W-:-:S03]  /*4430*/  IMAD.WIDE R124, R67, 0x2, R124 ;  /* 0x00000002437c7825 */ /* 0x000fc600078e027c */
[----:B------:R-:W-:Y:S01]  /*4440*/  STL [R1+0x60], R118 ;  /* 0x0000607601007387 */ /* 0x000fe20000100800 */
[----:B------:R-:W-:Y:S01]  /*4450*/  HMMA.16816.F32.BF16 R52, R80, R4, R52 ;  /* 0x000000045034723c */ /* 0x000fe20000041834 */
[----:B------:R-:W-:Y:S02]  /*4460*/  IMAD.MOV.U32 R8, RZ, RZ, R110 ;  /* 0x000000ffff087224 */ /* 0x000fe400078e006e */
[----:B------:R-:W-:Y:S01]  /*4470*/  STL [R1+0x5c], R119 ;  /* 0x00005c7701007387 */ /* 0x000fe20000100800 */
[----:B------:R-:W-:-:S03]  /*4480*/  IMAD.MOV.U32 R9, RZ, RZ, R111 ;  /* 0x000000ffff097224 */ /* 0x000fc600078e006f */
[----:B------:R-:W5:Y:S01]  /*4490*/  LDL.LU.64 R114, [R1+0x18] ;  /* 0x0000180001727983 */ /* 0x000f620000300a00 */
[----:B------:R-:W-:Y:S02]  /*44a0*/  IMAD.MOV.U32 R4, RZ, RZ, R106 ;  /* 0x000000ffff047224 */ /* 0x000fe400078e006a */
[----:B------:R-:W-:Y:S01]  /*44b0*/  IMAD.MOV.U32 R5, RZ, RZ, R107 ;  /* 0x000000ffff057224 */ /* 0x000fe200078e006b */
[----:B------:R-:W2:Y:S01]  /*44c0*/  LDL.LU.64 R110, [R1+0x20] ;  /* 0x00002000016e7983 */ /* 0x000ea20000300a00 */
[----:B0-----:R-:W-:Y:S03]  /*44d0*/  HMMA.16816.F32.BF16 R104, R100, R6, R20 ;  /* 0x000000066468723c */ /* 0x001fe60000041814 */
[----:B------:R-:W-:Y:S01]  /*44e0*/  STL [R1+0x58], R120 ;  /* 0x0000587801007387 */ /* 0x000fe20000100800 */
[----:B------:R-:W-:-:S03]  /*44f0*/  IMAD.WIDE R4, R67, 0x2, R4 ;  /* 0x0000000243047825 */ /* 0x000fc600078e0204 */
[----:B------:R-:W-:Y:S01]  /*4500*/  STL [R1+0x54], R121 ;  /* 0x0000547901007387 */ /* 0x000fe20000100800 */
[C---:B------:R-:W-:Y:S03]  /*4510*/  HMMA.16816.F32.BF16 R20, R100.reuse, R10, R24 ;  /* 0x0000000a6414723c */ /* 0x040fe60000041818 */
[----:B------:R0:W-:Y:S04]  /*4520*/  STL [R1+0x50], R122 ;  /* 0x0000507a01007387 */ /* 0x0001e80000100800 */
[----:B------:R1:W-:Y:S01]  /*4530*/  STL [R1+0x48], R123 ;  /* 0x0000487b01007387 */ /* 0x0003e20000100800 */
[----:B------:R-:W-:Y:S03]  /*4540*/  HMMA.16816.F32.BF16 R24, R100, R14, R28 ;  /* 0x0000000e6418723c */ /* 0x000fe6000004181c */
[----:B------:R-:W-:Y:S04]  /*4550*/  STL [R1+0x3c], R124 ;  /* 0x00003c7c01007387 */ /* 0x000fe80000100800 */
[----:B------:R-:W-:Y:S01]  /*4560*/  STL [R1+0x38], R125 ;  /* 0x0000387d01007387 */ /* 0x000fe20000100800 */
[----:B0-----:R-:W-:-:S02]  /*4570*/  IMAD.MOV.U32 R122, RZ, RZ, R5 ;  /* 0x000000ffff7a7224 */ /* 0x001fc400078e0005 */
[----:B-1----:R-:W-:Y:S01]  /*4580*/  IMAD.MOV.U32 R123, RZ, RZ, R4 ;  /* 0x000000ffff7b7224 */ /* 0x002fe200078e0004 */
[----:B------:R-:W2:Y:S01]  /*4590*/  LDL.LU R28, [R1+0x6c] ;  /* 0x00006c00011c7983 */ /* 0x000ea20000300800 */
[----:B------:R-:W-:-:S03]  /*45a0*/  IMAD.WIDE R4, R67, 0x2, R2 ;  /* 0x0000000243047825 */ /* 0x000fc600078e0202 */
[----:B------:R-:W2:Y:S04]  /*45b0*/  LDL.LU.64 R30, [R1+0x28] ;  /* 0x00002800011e7983 */ /* 0x000ea80000300a00 */
[----:B------:R-:W2:Y:S04]  /*45c0*/  LDL.LU.64 R64, [R1+0x30] ;  /* 0x0000300001407983 */ /* 0x000ea80000300a00 */
[----:B------:R-:W2:Y:S04]  /*45d0*/  LDL.LU.64 R2, [R1+0x80] ;  /* 0x0000800001027983 */ /* 0x000ea80000300a00 */
[----:B------:R-:W0:Y:S01]  /*45e0*/  LDSM.16.MT88.4 R80, [R0+0x6080] ;  /* 0x006080000050783b */ /* 0x000e220000004200 */
[-C--:B------:R-:W-:Y:S08]  /*45f0*/  HMMA.16816.F32.BF16 R52, R88, R6.reuse, R52 ;  /* 0x000000065834723c */ /* 0x080ff00000041834 */
[-C--:B------:R-:W-:Y:S08]  /*4600*/  HMMA.16816.F32.BF16 R76, R96, R6.reuse, R76 ;  /* 0x00000006604c723c */ /* 0x080ff0000004184c */
[----:B0-----:R-:W-:Y:S07]  /*4610*/  HMMA.16816.F32.BF16 R36, R80, R6, R36 ;  /* 0x000000065024723c */ /* 0x001fee0000041824 */
[----:B------:R-:W-:-:S04]  /*4620*/  IMAD.WIDE R6, R67, 0x2, R8 ;  /* 0x0000000243067825 */ /* 0x000fc800078e0208 */
[----:B------:R-:W-:Y:S02]  /*4630*/  IMAD.MOV.U32 R125, RZ, RZ, R6 ;  /* 0x000000ffff7d7224 */ /* 0x000fe400078e0006 */
[----:B------:R-:W-:Y:S02]  /*4640*/  IMAD.MOV.U32 R124, RZ, RZ, R7 ;  /* 0x000000ffff7c7224 */ /* 0x000fe400078e0007 */
[----:B---3--:R-:W-:-:S04]  /*4650*/  IMAD.WIDE R6, R67, 0x2, R16 ;  /* 0x0000000243067825 */ /* 0x008fc800078e0210 */
[----:B------:R-:W-:Y:S02]  /*4660*/  IMAD.MOV.U32 R119, RZ, RZ, R6 ;  /* 0x000000ffff777224 */ /* 0x000fe400078e0006 */
[----:B------:R-:W-:Y:S02]  /*4670*/  IMAD.MOV.U32 R118, RZ, RZ, R7 ;  /* 0x000000ffff767224 */ /* 0x000fe400078e0007 */
[----:B----4-:R-:W-:-:S04]  /*4680*/  IMAD.WIDE R16, R67, 0x2, R112 ;  /* 0x0000000243107825 */ /* 0x010fc800078e0270 */
[----:B-----5:R-:W-:-:S04]  /*4690*/  IMAD.WIDE R6, R67, 0x2, R114 ;  /* 0x0000000243067825 */ /* 0x020fc800078e0272 */
[----:B------:R-:W-:Y:S02]  /*46a0*/  IMAD.MOV.U32 R115, RZ, RZ, R16 ;  /* 0x000000ffff737224 */ /* 0x000fe400078e0010 */
[----:B------:R-:W-:Y:S02]  /*46b0*/  IMAD.MOV.U32 R114, RZ, RZ, R17 ;  /* 0x000000ffff727224 */ /* 0x000fe400078e0011 */
[----:B--2---:R-:W-:Y:S02]  /*46c0*/  IMAD.WIDE R16, R67, 0x2, R2 ;  /* 0x0000000243107825 */ /* 0x004fe400078e0202 */
[----:B------:R-:W2:Y:S01]  /*46d0*/  LDL.LU.64 R2, [R1+0x78] ;  /* 0x0000780001027983 */ /* 0x000ea20000300a00 */
[----:B------:R-:W-:-:S05]  /*46e0*/  IADD3 R28, R28, -0x1, RZ ;  /* 0xffffffff1c1c7810 */ /* 0x000fca0007ffe0ff */
[----:B------:R0:W-:Y:S01]  /*46f0*/  STL [R1+0x6c], R28 ;  /* 0x00006c1c01007387 */ /* 0x0001e20000100800 */
[----:B------:R-:W-:Y:S01]  /*4700*/  ISETP.NE.U32.AND P0, PT, R28, RZ, PT ;  /* 0x000000ff1c00720c */ /* 0x000fe20003f05070 */
[----:B------:R-:W-:Y:S02]  /*4710*/  IMAD.MOV.U32 R117, RZ, RZ, R4 ;  /* 0x000000ffff757224 */ /* 0x000fe400078e0004 */
[----:B------:R-:W-:Y:S02]  /*4720*/  IMAD.MOV.U32 R116, RZ, RZ, R5 ;  /* 0x000000ffff747224 */ /* 0x000fe400078e0005 */
[----:B------:R-:W-:-:S04]  /*4730*/  IMAD.WIDE R12, R67, 0x2, R12 ;  /* 0x00000002430c7825 */ /* 0x000fc800078e020c */
[----:B------:R-:W-:Y:S01]  /*4740*/  IMAD.WIDE R4, R67, 0x2, R110 ;  /* 0x0000000243047825 */ /* 0x000fe200078e026e */
[C---:B------:R-:W-:Y:S03]  /*4750*/  HMMA.16816.F32.BF16 R40, R80.reuse, R10, R40 ;  /* 0x0000000a5028723c */ /* 0x040fe60000041828 */
[----:B------:R-:W-:Y:S02]  /*4760*/  IMAD.MOV.U32 R29, RZ, RZ, c[0x0][0x188] ;  /* 0x00006200ff1d7624 */ /* 0x000fe400078e00ff */
[----:B------:R-:W-:Y:S02]  /*4770*/  IMAD.MOV.U32 R121, RZ, RZ, R12 ;  /* 0x000000ffff797224 */ /* 0x000fe400078e000c */
[----:B------:R-:W-:Y:S01]  /*4780*/  IMAD.MOV.U32 R120, RZ, RZ, R13 ;  /* 0x000000ffff787224 */ /* 0x000fe200078e000d */
[----:B------:R-:W-:Y:S01]  /*4790*/  HMMA.16816.F32.BF16 R44, R80, R14, R44 ;  /* 0x0000000e502c723c */ /* 0x000fe2000004182c */
[----:B------:R-:W-:-:S02]  /*47a0*/  IMAD.MOV.U32 R113, RZ, RZ, R6 ;  /* 0x000000ffff717224 */ /* 0x000fc400078e0006 */
[----:B------:R-:W-:Y:S02]  /*47b0*/  IMAD.MOV.U32 R112, RZ, RZ, R7 ;  /* 0x000000ffff707224 */ /* 0x000fe400078e0007 */
[----:B------:R-:W-:Y:S02]  /*47c0*/  IMAD.MOV.U32 R111, RZ, RZ, R4 ;  /* 0x000000ffff6f7224 */ /* 0x000fe400078e0004 */
[----:B------:R-:W-:Y:S01]  /*47d0*/  IMAD.MOV.U32 R110, RZ, RZ, R5 ;  /* 0x000000ffff6e7224 */ /* 0x000fe200078e0005 */
[----:B------:R-:W-:Y:S01]  /*47e0*/  HMMA.16816.F32.BF16 R56, R88, R10, R56 ;  /* 0x0000000a5838723c */ /* 0x000fe20000041838 */
[----:B------:R-:W-:Y:S01]  /*47f0*/  IMAD.SHL.U32 R29, R29, 0x40, RZ ;  /* 0x000000401d1d7824 */ /* 0x000fe200078e00ff */
[----:B------:R-:W-:Y:S01]  /*4800*/  UIADD3 UR4, UR4, -0x40, URZ ;  /* 0xffffffc004047890 */ /* 0x000fe2000fffe03f */
[----:B------:R-:W-:-:S04]  /*4810*/  IMAD.WIDE R6, R67, 0x2, R30 ;  /* 0x0000000243067825 */ /* 0x000fc800078e021e */
[----:B------:R-:W-:Y:S01]  /*4820*/  IMAD.WIDE R4, R67, 0x2, R64 ;  /* 0x0000000243047825 */ /* 0x000fe200078e0240 */
[----:B------:R-:W-:Y:S08]  /*4830*/  HMMA.16816.F32.BF16 R68, R88, R14, R68 ;  /* 0x0000000e5844723c */ /* 0x000ff00000041844 */
[C---:B------:R-:W-:Y:S08]  /*4840*/  HMMA.16816.F32.BF16 R8, R96.reuse, R10, R84 ;  /* 0x0000000a6008723c */ /* 0x040ff00000041854 */
[----:B------:R-:W-:Y:S08]  /*4850*/  HMMA.16816.F32.BF16 R12, R96, R14, R92 ;  /* 0x0000000e600c723c */ /* 0x000ff0000004185c */
[----:B------:R-:W-:Y:S01]  /*4860*/  HMMA.16816.F32.BF16 R32, R100, R18, R32 ;  /* 0x000000126420723c */ /* 0x000fe20000041820 */
[----:B------:R-:W-:-:S02]  /*4870*/  IMAD.MOV.U32 R95, RZ, RZ, R4 ;  /* 0x000000ffff5f7224 */ /* 0x000fc400078e0004 */
[----:B------:R-:W-:-:S05]  /*4880*/  IMAD.MOV.U32 R94, RZ, RZ, R5 ;  /* 0x000000ffff5e7224 */ /* 0x000fca00078e0005 */
[----:B------:R-:W-:Y:S01]  /*4890*/  HMMA.16816.F32.BF16 R48, R80, R18, R48 ;  /* 0x000000125030723c */ /* 0x000fe20000041830 */
[----:B------:R-:W-:Y:S02]  /*48a0*/  IMAD.MOV.U32 R103, RZ, RZ, R16 ;  /* 0x000000ffff677224 */ /* 0x000fe400078e0010 */
[----:B------:R-:W-:Y:S02]  /*48b0*/  IMAD.MOV.U32 R102, RZ, RZ, R17 ;  /* 0x000000ffff667224 */ /* 0x000fe400078e0011 */
[----:B------:R-:W-:-:S03]  /*48c0*/  IMAD.MOV.U32 R101, RZ, RZ, R6 ;  /* 0x000000ffff657224 */ /* 0x000fc600078e0006 */
[----:B------:R-:W-:Y:S01]  /*48d0*/  HMMA.16816.F32.BF16 R72, R88, R18, R72 ;  /* 0x000000125848723c */ /* 0x000fe20000041848 */
[----:B------:R-:W-:-:S07]  /*48e0*/  IMAD.MOV.U32 R100, RZ, RZ, R7 ;  /* 0x000000ffff647224 */ /* 0x000fce00078e0007 */
[----:B------:R-:W-:Y:S01]  /*48f0*/  HMMA.16816.F32.BF16 R96, R96, R18, R60 ;  /* 0x000000126060723c */ /* 0x000fe2000004183c */
[----:B--2---:R-:W-:Y:S01]  /*4900*/  IMAD.WIDE R2, R29, 0x2, R2 ;  /* 0x000000021d027825 */ /* 0x004fe200078e0202 */
[----:B0-----:R-:W-:Y:S01]  /*4910*/  @!P0 CALL.REL.NOINC `(.L_x_2) ;  /* 0x0000001000008944 */ /* 0x001fe20003c00000 */
[----:B------:R-:W-:Y:S08]  /*4920*/  BRA `(.L_x_3) ;  /* 0xffffd77000007947 */ /* 0x000ff0000383ffff */
.L_x_2:
[----:B------:R-:W-:-:S08]  /*4930*/  NOP ;  /* 0x0000000000007918 */ /* 0x000fd00000000000 */
[----:B------:R-:W-:-:S07]  /*4940*/  NOP ;  /* 0x0000000000007918 */ /* 0x000fce0000000000 */
[----:B------:R-:W-:Y:S02]  /*4950*/  F2FP.BF16.PACK_AB R4, R11, R79 ;  /* 0x0000004f0b04723e */ /* 0x000fe400000010ff */
[----:B------:R-:W-:Y:S02]  /*4960*/  F2FP.BF16.PACK_AB R16, R23, R107 ;  /* 0x0000006b1710723e */ /* 0x000fe400000010ff */
[----:B------:R-:W-:Y:S02]  /*4970*/  F2FP.BF16.PACK_AB R18, R9, R77 ;  /* 0x0000004d0912723e */ /* 0x000fe400000010ff */
[----:B------:R-:W-:Y:S02]  /*4980*/  F2FP.BF16.PACK_AB R11, R98, R14 ;  /* 0x0000000e620b723e */ /* 0x000fe400000010ff */
[----:B------:R-:W-:-:S02]  /*4990*/  F2FP.BF16.PACK_AB R23, R34, R26 ;  /* 0x0000001a2217723e */ /* 0x000fc400000010ff */
[----:B------:R-:W-:Y:S02]  /*49a0*/  F2FP.BF16.PACK_AB R9, R96, R12 ;  /* 0x0000000c6009723e */ /* 0x000fe400000010ff */
        /* <DEDUP_REMOVED lines=26> */
.L_x_1:
[----:B0-----:R-:W2:Y:S04]  /*4b50*/  LDL.LU R0, [R1+0x74] ;  /* 0x0000740001007983 */ /* 0x001ea80000300800 */
[----:B------:R-:W3:Y:S04]  /*4b60*/  LDL.LU R30, [R1+0x70] ;  /* 0x00007000011e7983 */ /* 0x000ee80000300800 */
[----:B------:R-:W4:Y:S04]  /*4b70*/  LDL.LU R32, [R1+0x40] ;  /* 0x0000400001207983 */ /* 0x000f280000300800 */
[----:B------:R-:W0:Y:S02]  /*4b80*/  S2R R33, SR_TID.X ;  /* 0x0000000000217919 */ /* 0x000e240000002100 */
[----:B0-----:R-:W-:Y:S01]  /*4b90*/  SHF.R.S32.HI R24, RZ, 0x4, R33 ;  /* 0x00000004ff187819 */ /* 0x001fe20000011421 */
[C---:B------:R-:W-:Y:S01]  /*4ba0*/  IMAD.SHL.U32 R25, R33.reuse, 0x8, RZ ;  /* 0x0000000821197824 */ /* 0x040fe200078e00ff */
[----:B------:R-:W-:-:S02]  /*4bb0*/  LOP3.LUT R28, R33, 0xc, RZ, 0xc0, !PT ;  /* 0x0000000c211c7812 */ /* 0x000fc400078ec0ff */
[----:B------:R-:W-:-:S04]  /*4bc0*/  SGXT R24, R24, 0x1 ;  /* 0x000000011818781a */ /* 0x000fc80000000200 */
[----:B------:R-:W-:Y:S02]  /*4bd0*/  LOP3.LUT R24, R24, 0x4008, RZ, 0xc0, !PT ;  /* 0x0000400818187812 */ /* 0x000fe400078ec0ff */
[----:B------:R-:W-:Y:S01]  /*4be0*/  LOP3.LUT R38, R25, 0xf80, RZ, 0xc0, !PT ;  /* 0x00000f8019267812 */ /* 0x000fe200078ec0ff */
[----:B------:R-:W-:Y:S01]  /*4bf0*/  BAR.SYNC.DEFER_BLOCKING 0x0 ;  /* 0x0000000000007b1d */ /* 0x000fe20000010000 */
[----:B--2---:R-:W-:Y:S01]  /*4c00*/  LOP3.LUT R29, R0, 0x60, RZ, 0xc0, !PT ;  /* 0x00000060001d7812 */ /* 0x004fe200078ec0ff */
[----:B------:R-:W-:-:S05]  /*4c10*/  IMAD.SHL.U32 R0, R33, 0x80, RZ ;  /* 0x0000008021007824 */ /* 0x000fca00078e00ff */
[----:B------:R-:W-:Y:S01]  /*4c20*/  LOP3.LUT R0, R0, 0x3000, RZ, 0xc0, !PT ;  /* 0x0000300000007812 */ /* 0x000fe200078ec0ff */
[----:B------:R-:W-:Y:S01]  /*4c30*/  IMAD R31, R28, 0x1000, R29 ;  /* 0x000010001c1f7824 */ /* 0x000fe200078e021d */
[----:B------:R-:W-:Y:S02]  /*4c40*/  LOP3.LUT R29, R24, 0x180, R33, 0xf8, !PT ;  /* 0x00000180181d7812 */ /* 0x000fe400078ef821 */
[----:B------:R-:W-:-:S04]  /*4c50*/  LOP3.LUT R0, R0, 0x78, R25, 0xf8, !PT ;  /* 0x0000007800007812 */ /* 0x000fc800078ef819 */
[----:B------:R-:W-:-:S04]  /*4c60*/  LOP3.LUT R0, R29, R0, RZ, 0x3c, !PT ;  /* 0x000000001d007212 */ /* 0x000fc800078e3cff */
[----:B------:R-:W-:Y:S01]  /*4c70*/  LOP3.LUT R24, R0, 0x10, RZ, 0x3c, !PT ;  /* 0x0000001000187812 */ /* 0x000fe200078e3cff */
[----:B------:R-:W-:Y:S04]  /*4c80*/  STS.64 [R0], R20 ;  /* 0x0000001400007388 */ /* 0x000fe80000000a00 */
[----:B------:R-:W-:Y:S04]  /*4c90*/  STS.64 [R0+0x800], R26 ;  /* 0x0008001a00007388 */ /* 0x000fe80000000a00 */
[----:B------:R-:W-:Y:S04]  /*4ca0*/  STS.64 [R0+0x200], R36 ;  /* 0x0002002400007388 */ /* 0x000fe80000000a00 */
[----:B------:R-:W-:Y:S04]  /*4cb0*/  STS.64 [R0+0xa00], R12 ;  /* 0x000a000c00007388 */ /* 0x000fe80000000a00 */
[----:B------:R-:W-:Y:S04]  /*4cc0*/  STS.64 [R0+0x400], R52 ;  /* 0x0004003400007388 */ /* 0x000fe80000000a00 */
[----:B------:R-:W-:Y:S04]  /*4cd0*/  STS.64 [R0+0xc00], R2 ;  /* 0x000c000200007388 */ /* 0x000fe80000000a00 */
[----:B------:R4:W-:Y:S04]  /*4ce0*/  STS.64 [R0+0x600], R8 ;  /* 0x0006000800007388 */ /* 0x0009e80000000a00 */
[----:B------:R0:W-:Y:S04]  /*4cf0*/  STS.64 [R0+0xe00], R18 ;  /* 0x000e001200007388 */ /* 0x0001e80000000a00 */
[----:B------:R-:W-:Y:S04]  /*4d00*/  STS.64 [R24+0x8000], R22 ;  /* 0x0080001618007388 */ /* 0x000fe80000000a00 */
[----:B------:R-:W-:Y:S04]  /*4d10*/  STS.64 [R24+0x8800], R16 ;  /* 0x0088001018007388 */ /* 0x000fe80000000a00 */
[----:B------:R-:W-:Y:S04]  /*4d20*/  STS.64 [R24+0x8200], R42 ;  /* 0x0082002a18007388 */ /* 0x000fe80000000a00 */
[----:B------:R-:W-:Y:S04]  /*4d30*/  STS.64 [R24+0x8a00], R14 ;  /* 0x008a000e18007388 */ /* 0x000fe80000000a00 */
[----:B------:R-:W-:Y:S04]  /*4d40*/  STS.64 [R24+0x8400], R54 ;  /* 0x0084003618007388 */ /* 0x000fe80000000a00 */
[----:B------:R1:W-:Y:S04]  /*4d50*/  STS.64 [R24+0x8c00], R6 ;  /* 0x008c000618007388 */ /* 0x0003e80000000a00 */
[----:B------:R-:W-:Y:S04]  /*4d60*/  STS.64 [R24+0x8600], R10 ;  /* 0x0086000a18007388 */ /* 0x000fe80000000a00 */
[----:B------:R-:W-:Y:S01]  /*4d70*/  STS.64 [R24+0x8e00], R4 ;  /* 0x008e000418007388 */ /* 0x000fe20000000a00 */
[----:B------:R-:W-:-:S04]  /*4d80*/  IMAD R31, R28, 0x2, R31 ;  /* 0x000000021c1f7824 */ /* 0x000fc800078e021f */
[----:B------:R-:W-:Y:S01]  /*4d90*/  IMAD.IADD R38, R38, 0x1, R31 ;  /* 0x0000000126267824 */ /* 0x000fe200078e021f */
[----:B------:R-:W-:Y:S01]  /*4da0*/  BAR.SYNC.DEFER_BLOCKING 0x0 ;  /* 0x0000000000007b1d */ /* 0x000fe20000010000 */
[----:B------:R-:W-:-:S04]  /*4db0*/  SHF.R.U32.HI R33, RZ, 0x8, R33 ;  /* 0x00000008ff217819 */ /* 0x000fc80000011621 */
[----:B------:R-:W-:Y:S01]  /*4dc0*/  SGXT.U32 R33, R33, 0x1 ;  /* 0x000000012121781a */ /* 0x000fe20000000000 */
[----:B---3--:R-:W-:-:S03]  /*4dd0*/  IMAD R44, R30, c[0x0][0x194], RZ ;  /* 0x000065001e2c7a24 */ /* 0x008fc600078e02ff */
[----:B----4-:R-:W-:Y:S01]  /*4de0*/  LOP3.LUT R8, R32, R33, RZ, 0xfc, !PT ;  /* 0x0000002120087212 */ /* 0x010fe200078efcff */
[----:B------:R-:W2:Y:S01]  /*4df0*/  LDS.64 R2, [R38] ;  /* 0x0000000026027984 */ /* 0x000ea20000000a00 */
[----:B0-----:R-:W-:-:S03]  /*4e00*/  LEA R0, P2, R44, c[0x0][0x170], 0x1 ;  /* 0x00005c002c007a11 */ /* 0x001fc600078408ff */
[----:B------:R-:W-:Y:S01]  /*4e10*/  IMAD R9, R8, c[0x0][0x198], RZ ;  /* 0x0000660008097a24 */ /* 0x000fe200078e02ff */
[----:B------:R-:W-:Y:S02]  /*4e20*/  LOP3.LUT R98, R38, 0x8, RZ, 0x3c, !PT ;  /* 0x0000000826627812 */ /* 0x000fe400078e3cff */
[----:B------:R-:W-:Y:S02]  /*4e30*/  LEA.HI.X.SX32 R44, R44, c[0x0][0x174], 0x1, P2 ;  /* 0x00005d002c2c7a11 */ /* 0x000fe400010f0eff */
[----:B------:R-:W-:Y:S01]  /*4e40*/  LOP3.LUT R92, R38, 0x10, RZ, 0x3c, !PT ;  /* 0x00000010265c7812 */ /* 0x000fe200078e3cff */
[----:B------:R-:W0:Y:S01]  /*4e50*/  LDS.64 R4, [R98] ;  /* 0x0000000062047984 */ /* 0x000e220000000a00 */
[----:B------:R-:W-:Y:S02]  /*4e60*/  ISETP.GE.AND P0, PT, R30, c[0x0][0x178], PT ;  /* 0x00005e001e007a0c */ /* 0x000fe40003f06270 */
[----:B-1----:R-:W-:Y:S01]  /*4e70*/  LEA R6, P2, R9, R0, 0x1 ;  /* 0x0000000009067211 */ /* 0x002fe200078408ff */
[----:B------:R-:W1:Y:S01]  /*4e80*/  LDS.64 R10, [R92] ;  /* 0x000000005c0a7984 */ /* 0x000e620000000a00 */
[----:B------:R-:W-:-:S02]  /*4e90*/  LOP3.LUT R42, R38, 0x18, RZ, 0x3c, !PT ;  /* 0x00000018262a7812 */ /* 0x000fc400078e3cff */
[----:B------:R-:W-:Y:S02]  /*4ea0*/  ISETP.LT.AND P1, PT, R8, c[0x0][0x17c], !P0 ;  /* 0x00005f0008007a0c */ /* 0x000fe40004721270 */
[----:B------:R-:W-:Y:S02]  /*4eb0*/  LEA.HI.X.SX32 R7, R9, R44, 0x1, P2 ;  /* 0x0000002c09077211 */ /* 0x000fe400010f0eff */
[----:B------:R-:W3:Y:S01]  /*4ec0*/  LDS.64 R8, [R42] ;  /* 0x000000002a087984 */ /* 0x000ee20000000a00 */
[C-C-:B------:R-:W-:Y:S02]  /*4ed0*/  LOP3.LUT R13, R32.reuse, 0x4, R33.reuse, 0xfe, !PT ;  /* 0x00000004200d7812 */ /* 0x140fe400078efe21 */
[----:B------:R-:W-:Y:S02]  /*4ee0*/  LOP3.LUT R12, R32, 0x6, R33, 0xfe, !PT ;  /* 0x00000006200c7812 */ /* 0x000fe400078efe21 */
[C---:B------:R-:W-:Y:S01]  /*4ef0*/  ISETP.LT.AND P3, PT, R13.reuse, c[0x0][0x17c], !P0 ;  /* 0x00005f000d007a0c */ /* 0x040fe20004761270 */
[----:B------:R-:W-:Y:S01]  /*4f00*/  IMAD R19, R13, c[0x0][0x198], RZ ;  /* 0x000066000d137a24 */ /* 0x000fe200078e02ff */
[C---:B------:R-:W-:Y:S01]  /*4f10*/  ISETP.LT.AND P2, PT, R12.reuse, c[0x0][0x17c], !P0 ;  /* 0x00005f000c007a0c */ /* 0x040fe20004741270 */
[----:B------:R-:W-:-:S02]  /*4f20*/  IMAD R27, R12, c[0x0][0x198], RZ ;  /* 0x000066000c1b7a24 */ /* 0x000fc400078e02ff */
[----:B------:R-:W-:Y:S01]  /*4f30*/  LDS.64 R12, [R98+0x1000] ;  /* 0x00100000620c7984 */ /* 0x000fe20000000a00 */
[----:B------:R-:W-:-:S03]  /*4f40*/  LOP3.LUT R15, R32, 0x2, R33, 0xfe, !PT ;  /* 0x00000002200f7812 */ /* 0x000fc600078efe21 */
[----:B--2---:R-:W-:Y:S04]  /*4f50*/  @P1 STG.E.U16 [R6.64], R2 ;  /* 0x0000000206001986 */ /* 0x004fe8000c101506 */
[----:B------:R-:W2:Y:S01]  /*4f60*/  LDS.64 R6, [R38+0x1000] ;  /* 0x0010000026067984 */ /* 0x000ea20000000a00 */
[C---:B------:R-:W-:Y:S01]  /*4f70*/  IMAD R17, R15.reuse, c[0x0][0x198], RZ ;  /* 0x000066000f117a24 */ /* 0x040fe200078e02ff */
[----:B------:R-:W-:Y:S02]  /*4f80*/  LOP3.LUT R14, R32, 0x8, R33, 0xfe, !PT ;  /* 0x00000008200e7812 */ /* 0x000fe400078efe21 */
[----:B------:R-:W-:Y:S02]  /*4f90*/  ISETP.LT.AND P4, PT, R15, c[0x0][0x17c], !P0 ;  /* 0x00005f000f007a0c */ /* 0x000fe40004781270 */
[----:B------:R-:W-:Y:S01]  /*4fa0*/  LEA R22, P6, R17, R0, 0x1 ;  /* 0x0000000011167211 */ /* 0x000fe200078c08ff */
[C---:B------:R-:W-:Y:S01]  /*4fb0*/  IMAD R29, R14.reuse, c[0x0][0x198], RZ ;  /* 0x000066000e1d7a24 */ /* 0x040fe200078e02ff */
[----:B------:R-:W-:-:S02]  /*4fc0*/  ISETP.LT.AND P1, PT, R14, c[0x0][0x17c], !P0 ;  /* 0x00005f000e007a0c */ /* 0x000fc40004721270 */
[----:B------:R-:W-:Y:S01]  /*4fd0*/  LEA R24, P5, R19, R0, 0x1 ;  /* 0x0000000013187211 */ /* 0x000fe200078a08ff */
[----:B------:R-:W4:Y:S01]  /*4fe0*/  LDS.64 R14, [R92+0x1000] ;  /* 0x001000005c0e7984 */ /* 0x000f220000000a00 */
[----:B------:R-:W-:Y:S02]  /*4ff0*/  LEA.HI.X.SX32 R23, R17, R44, 0x1, P6 ;  /* 0x0000002c11177211 */ /* 0x000fe400030f0eff */
[----:B------:R-:W-:Y:S01]  /*5000*/  LEA R26, P6, R27, R0, 0x1 ;  /* 0x000000001b1a7211 */ /* 0x000fe200078c08ff */
[----:B------:R-:W5:Y:S01]  /*5010*/  LDS.64 R16, [R42+0x1000] ;  /* 0x001000002a107984 */ /* 0x000f620000000a00 */
[-C--:B------:R-:W-:Y:S02]  /*5020*/  LEA.HI.X.SX32 R25, R19, R44.reuse, 0x1, P5 ;  /* 0x0000002c13197211 */ /* 0x080fe400028f0eff */
[----:B------:R-:W-:Y:S01]  /*5030*/  LOP3.LUT R21, R32, 0xa, R33, 0xfe, !PT ;  /* 0x0000000a20157812 */ /* 0x000fe200078efe21 */
[----:B0-----:R-:W-:Y:S01]  /*5040*/  @P4 STG.E.U16 [R22.64], R4 ;  /* 0x0000000416004986 */ /* 0x001fe2000c101506 */
[----:B------:R-:W-:-:S02]  /*5050*/  LEA.HI.X.SX32 R27, R27, R44, 0x1, P6 ;  /* 0x0000002c1b1b7211 */ /* 0x000fc400030f0eff */
[C-C-:B------:R-:W-:Y:S01]  /*5060*/  LOP3.LUT R20, R32.reuse, 0xc, R33.reuse, 0xfe, !PT ;  /* 0x0000000c20147812 */ /* 0x140fe200078efe21 */
[----:B-1----:R-:W-:Y:S01]  /*5070*/  @P3 STG.E.U16 [R24.64], R10 ;  /* 0x0000000a18003986 */ /* 0x002fe2000c101506 */
[C-C-:B------:R-:W-:Y:S02]  /*5080*/  LOP3.LUT R30, R32.reuse, 0xe, R33.reuse, 0xfe, !PT ;  /* 0x0000000e201e7812 */ /* 0x140fe400078efe21 */
[C-C-:B------:R-:W-:Y:S01]  /*5090*/  LOP3.LUT R31, R32.reuse, 0x10, R33.reuse, 0xfe, !PT ;  /* 0x00000010201f7812 */ /* 0x140fe200078efe21 */
[----:B---3--:R0:W-:Y:S01]  /*50a0*/  @P2 STG.E.U16 [R26.64], R8 ;  /* 0x000000081a002986 */ /* 0x0081e2000c101506 */
[C-C-:B------:R-:W-:Y:S02]  /*50b0*/  LOP3.LUT R94, R32.reuse, 0x12, R33.reuse, 0xfe, !PT ;  /* 0x00000012205e7812 */ /* 0x140fe400078efe21 */
[C-C-:B------:R-:W-:Y:S01]  /*50c0*/  LOP3.LUT R93, R32.reuse, 0x14, R33.reuse, 0xfe, !PT ;  /* 0x00000014205d7812 */ /* 0x140fe200078efe21 */
[----:B------:R-:W1:Y:S01]  /*50d0*/  LDS.64 R18, [R38+0x2000] ;  /* 0x0020000026127984 */ /* 0x000e620000000a00 */
[----:B------:R-:W-:-:S02]  /*50e0*/  LOP3.LUT R39, R32, 0x16, R33, 0xfe, !PT ;  /* 0x0000001620277812 */ /* 0x000fc400078efe21 */
[C-C-:B------:R-:W-:Y:S02]  /*50f0*/  LOP3.LUT R40, R32.reuse, 0x18, R33.reuse, 0xfe, !PT ;  /* 0x0000001820287812 */ /* 0x140fe400078efe21 */
[C-C-:B------:R-:W-:Y:S02]  /*5100*/  LOP3.LUT R41, R32.reuse, 0x1a, R33.reuse, 0xfe, !PT ;  /* 0x0000001a20297812 */ /* 0x140fe400078efe21 */
[C-C-:B------:R-:W-:Y:S02]  /*5110*/  LOP3.LUT R43, R32.reuse, 0x1c, R33.reuse, 0xfe, !PT ;  /* 0x0000001c202b7812 */ /* 0x140fe400078efe21 */
[C-C-:B------:R-:W-:Y:S02]  /*5120*/  LOP3.LUT R77, R32.reuse, 0x1e, R33.reuse, 0xfe, !PT ;  /* 0x0000001e204d7812 */ /* 0x140fe400078efe21 */
[C-C-:B------:R-:W-:Y:S02]  /*5130*/  LOP3.LUT R75, R32.reuse, 0x20, R33.reuse, 0xfe, !PT ;  /* 0x00000020204b7812 */ /* 0x140fe400078efe21 */
        /* <DEDUP_REMOVED lines=46> */
[----:B------:R-:W-:Y:S01]  /*5420*/  LOP3.LUT R73, R32, 0x7e, R33, 0xfe, !PT ;  /* 0x0000007e20497812 */ /* 0x000fe200078efe21 */
[C---:B------:R-:W-:Y:S01]  /*5430*/  IMAD R33, R21.reuse, c[0x0][0x198], RZ ;  /* 0x0000660015217a24 */ /* 0x040fe200078e02ff */
[----:B------:R-:W-:Y:S01]  /*5440*/  ISETP.LT.AND P2, PT, R21, c[0x0][0x17c], !P0 ;  /* 0x00005f0015007a0c */ /* 0x000fe20004741270 */
[C---:B------:R-:W-:Y:S01]  /*5450*/  IMAD R37, R20.reuse, c[0x0][0x198], RZ ;  /* 0x0000660014257a24 */ /* 0x040fe200078e02ff */
[----:B------:R-:W-:Y:S01]  /*5460*/  LEA R28, P5, R29, R0, 0x1 ;  /* 0x000000001d1c7211 */ /* 0x000fe200078a08ff */
[----:B------:R-:W-:Y:S01]  /*5470*/  LDS.64 R22, [R92+0x2000] ;  /* 0x002000005c167984 */ /* 0x000fe20000000a00 */
[----:B------:R-:W-:-:S02]  /*5480*/  ISETP.LT.AND P4, PT, R20, c[0x0][0x17c], !P0 ;  /* 0x00005f0014007a0c */ /* 0x000fc40004781270 */
[----:B------:R-:W-:Y:S01]  /*5490*/  LEA R34, P6, R33, R0, 0x1 ;  /* 0x0000000021227211 */ /* 0x000fe200078c08ff */
[----:B------:R-:W3:Y:S01]  /*54a0*/  LDS.64 R20, [R98+0x2000] ;  /* 0x0020000062147984 */ /* 0x000ee20000000a00 */
[-C--:B------:R-:W-:Y:S01]  /*54b0*/  LEA.HI.X.SX32 R29, R29, R44.reuse, 0x1, P5 ;  /* 0x0000002c1d1d7211 */ /* 0x080fe200028f0eff */
[----:B0-----:R-:W-:Y:S01]  /*54c0*/  IMAD R27, R31, c[0x0][0x198], RZ ;  /* 0x000066001f1b7a24 */ /* 0x001fe200078e02ff */
[----:B------:R-:W-:Y:S01]  /*54d0*/  LEA.HI.X.SX32 R35, R33, R44, 0x1, P6 ;  /* 0x0000002c21237211 */ /* 0x000fe200030f0eff */
[C---:B------:R-:W-:Y:S01]  /*54e0*/  IMAD R97, R30.reuse, c[0x0][0x198], RZ ;  /* 0x000066001e617a24 */ /* 0x040fe200078e02ff */
[----:B------:R-:W-:Y:S01]  /*54f0*/  ISETP.LT.AND P3, PT, R30, c[0x0][0x17c], !P0 ;  /* 0x00005f001e007a0c */ /* 0x000fe20004761270 */
[----:B--2---:R-:W-:Y:S01]  /*5500*/  @P1 STG.E.U16 [R28.64], R6 ;  /* 0x000000061c001986 */ /* 0x004fe2000c101506 */
[----:B------:R-:W-:-:S03]  /*5510*/  LEA R30, P5, R37, R0, 0x1 ;  /* 0x00000000251e7211 */ /* 0x000fc600078a08ff */
[----:B------:R0:W-:Y:S01]  /*5520*/  @P2 STG.E.U16 [R34.64], R12 ;  /* 0x0000000c22002986 */ /* 0x0001e2000c101506 */
[----:B------:R-:W-:Y:S02]  /*5530*/  LEA R36, P2, R27, R0, 0x1 ;  /* 0x000000001b247211 */ /* 0x000fe400078408ff */
[----:B------:R-:W-:Y:S01]  /*5540*/  ISETP.LT.AND P1, PT, R31, c[0x0][0x17c], !P0 ;  /* 0x00005f001f007a0c */ /* 0x000fe20004721270 */
[----:B------:R-:W2:Y:S01]  /*5550*/  LDS.64 R24, [R42+0x2000] ;  /* 0x002000002a187984 */ /* 0x000ea20000000a00 */
[-C--:B------:R-:W-:Y:S02]  /*5560*/  LEA.HI.X.SX32 R31, R37, R44.reuse, 0x1, P5 ;  /* 0x0000002c251f7211 */ /* 0x080fe400028f0eff */
[----:B------:R-:W-:Y:S01]  /*5570*/  LEA.HI.X.SX32 R37, R27, R44, 0x1, P2 ;  /* 0x0000002c1b257211 */ /* 0x000fe200010f0eff */
[----:B------:R-:W-:Y:S04]  /*5580*/  LDS.64 R28, [R98+0x3000] ;  /* 0x00300000621c7984 */ /* 0x000fe80000000a00 */
[----:B------:R0:W2:Y:S01]  /*5590*/  LDS.64 R26, [R38+0x3000] ;  /* 0x00300000261a7984 */ /* 0x0000a20000000a00 */
[----:B------:R-:W-:-:S04]  /*55a0*/  LEA R32, P6, R97, R0, 0x1 ;  /* 0x0000000061207211 */ /* 0x000fc800078c08ff */
[----:B------:R-:W-:Y:S01]  /*55b0*/  LEA.HI.X.SX32 R33, R97, R44, 0x1, P6 ;  /* 0x0000002c61217211 */ /* 0x000fe200030f0eff */
[----:B----4-:R-:W-:Y:S01]  /*55c0*/  @P4 STG.E.U16 [R30.64], R14 ;  /* 0x0000000e1e004986 */ /* 0x010fe2000c101506 */
[C---:B------:R-:W-:Y:S01]  /*55d0*/  IMAD R97, R94.reuse, c[0x0][0x198], RZ ;  /* 0x000066005e617a24 */ /* 0x040fe200078e02ff */
[----:B------:R-:W-:Y:S02]  /*55e0*/  ISETP.LT.AND P2, PT, R94, c[0x0][0x17c], !P0 ;  /* 0x00005f005e007a0c */ /* 0x000fe40004741270 */
[----:B------:R-:W4:Y:S04]  /*55f0*/  LDS.64 R30, [R92+0x3000] ;  /* 0x003000005c1e7984 */ /* 0x000f280000000a00 */
[----:B-----5:R-:W-:Y:S01]  /*5600*/  @P3 STG.E.U16 [R32.64], R16 ;  /* 0x0000001020003986 */ /* 0x020fe2000c101506 */
[C---:B------:R-:W-:Y:S01]  /*5610*/  ISETP.LT.AND P3, PT, R93.reuse, c[0x0][0x17c], !P0 ;  /* 0x00005f005d007a0c */ /* 0x040fe20004761270 */
[----:B------:R-:W-:Y:S01]  /*5620*/  IMAD R93, R93, c[0x0][0x198], RZ ;  /* 0x000066005d5d7a24 */ /* 0x000fe200078e02ff */
[-C--:B0-----:R-:W-:Y:S01]  /*5630*/  LEA R34, P4, R97, R0.reuse, 0x1 ;  /* 0x0000000061227211 */ /* 0x081fe200078808ff */
[----:B------:R-:W0:Y:S03]  /*5640*/  LDS.64 R32, [R42+0x3000] ;  /* 0x003000002a207984 */ /* 0x000e260000000a00 */
[----:B------:R-:W-:-:S02]  /*5650*/  LEA R38, P6, R93, R0, 0x1 ;  /* 0x000000005d267211 */ /* 0x000fc400078c08ff */
[-C--:B------:R-:W-:Y:S01]  /*5660*/  LEA.HI.X.SX32 R35, R97, R44.reuse, 0x1, P4 ;  /* 0x0000002c61237211 */ /* 0x080fe200020f0eff */
[----:B-1----:R1:W-:Y:S01]  /*5670*/  @P1 STG.E.U16 [R36.64], R18 ;  /* 0x0000001224001986 */ /* 0x0023e2000c101506 */
[C---:B------:R-:W-:Y:S01]  /*5680*/  ISETP.LT.AND P1, PT, R39.reuse, c[0x0][0x17c], !P0 ;  /* 0x00005f0027007a0c */ /* 0x040fe20004721270 */
[----:B------:R-:W-:Y:S01]  /*5690*/  IMAD R99, R39, c[0x0][0x198], RZ ;  /* 0x0000660027637a24 */ /* 0x000fe200078e02ff */
[----:B------:R-:W-:Y:S01]  /*56a0*/  LEA.HI.X.SX32 R39, R93, R44, 0x1, P6 ;  /* 0x0000002c5d277211 */ /* 0x000fe200030f0eff */
[----:B---3--:R3:W-:Y:S01]  /*56b0*/  @P2 STG.E.U16 [R34.64], R20 ;  /* 0x0000001422002986 */ /* 0x0087e2000c101506 */
[C---:B------:R-:W-:Y:S01]  /*56c0*/  IMAD R93, R40.reuse, c[0x0][0x198], RZ ;  /* 0x00006600285d7a24 */ /* 0x040fe200078e02ff */
[----:B------:R-:W-:Y:S02]  /*56d0*/  ISETP.LT.AND P2, PT, R40, c[0x0][0x17c], !P0 ;  /* 0x00005f0028007a0c */ /* 0x000fe40004741270 */
[----:B------:R-:W-:Y:S02]  /*56e0*/  @P3 STG.E.U16 [R38.64], R22 ;  /* 0x0000001626003986 */ /* 0x000fe4000c101506 */
[----:B------:R-:W-:-:S02]  /*56f0*/  LEA R40, P3, R93, R0, 0x1 ;  /* 0x000000005d287211 */ /* 0x000fc400078608ff */
[----:B-1----:R-:W-:Y:S01]  /*5700*/  LEA R36, P4, R99, R0, 0x1 ;  /* 0x0000000063247211 */ /* 0x002fe200078808ff */
[----:B------:R-:W-:-:S03]  /*5710*/  IMAD R97, R41, c[0x0][0x198], RZ ;  /* 0x0000660029617a24 */ /* 0x000fc600078e02ff */
[-C--:B------:R-:W-:Y:S02]  /*5720*/  LEA.HI.X.SX32 R37, R99, R44.reuse, 0x1, P4 ;  /* 0x0000002c63257211 */ /* 0x080fe400020f0eff */
[----:B------:R-:W-:Y:S01]  /*5730*/  ISETP.LT.AND P4, PT, R41, c[0x0][0x17c], !P0 ;  /* 0x00005f0029007a0c */ /* 0x000fe20004781270 */
[----:B---3--:R-:W-:Y:S01]  /*5740*/  IMAD R35, R43, c[0x0][0x198], RZ ;  /* 0x000066002b237a24 */ /* 0x008fe200078e02ff */
[----:B------:R-:W-:Y:S01]  /*5750*/  LEA.HI.X.SX32 R41, R93, R44, 0x1, P3 ;  /* 0x0000002c5d297211 */ /* 0x000fe200018f0eff */
[----:B--2---:R1:W-:Y:S01]  /*5760*/  @P1 STG.E.U16 [R36.64], R24 ;  /* 0x0000001824001986 */ /* 0x0043e2000c101506 */
[----:B------:R-:W-:Y:S02]  /*5770*/  ISETP.LT.AND P1, PT, R43, c[0x0][0x17c], !P0 ;  /* 0x00005f002b007a0c */ /* 0x000fe40004721270 */
[----:B------:R-:W-:Y:S01]  /*5780*/  ISETP.LT.AND P3, PT, R77, c[0x0][0x17c], !P0 ;  /* 0x00005f004d007a0c */ /* 0x000fe20004761270 */
[----:B------:R2:W-:Y:S01]  /*5790*/  @P2 STG.E.U16 [R40.64], R26 ;  /* 0x0000001a28002986 */ /* 0x0005e2000c101506 */
[-C--:B------:R-:W-:Y:S01]  /*57a0*/  LEA R34, P2, R35, R0.reuse, 0x1 ;  /* 0x0000000023227211 */ /* 0x080fe200078408ff */
[----:B------:R-:W-:Y:S01]  /*57b0*/  IMAD R77, R77, c[0x0][0x198], RZ ;  /* 0x000066004d4d7a24 */ /* 0x000fe200078e02ff */
[----:B------:R-:W-:-:S02]  /*57c0*/  LEA R42, P6, R97, R0, 0x1 ;  /* 0x00000000612a7211 */ /* 0x000fc400078c08ff */
[-C--:B------:R-:W-:Y:S02]  /*57d0*/  LEA.HI.X.SX32 R35, R35, R44.reuse, 0x1, P2 ;  /* 0x0000002c23237211 */ /* 0x080fe400010f0eff */
[----:B------:R-:W-:Y:S02]  /*57e0*/  LEA.HI.X.SX32 R43, R97, R44, 0x1, P6 ;  /* 0x0000002c612b7211 */ /* 0x000fe400030f0eff */
[C---:B------:R-:W-:Y:S01]  /*57f0*/  ISETP.LT.AND P2, PT, R75.reuse, c[0x0][0x17c], !P0 ;  /* 0x00005f004b007a0c */ /* 0x040fe20004741270 */
[----:B------:R-:W-:Y:S01]  /*5800*/  IMAD R75, R75, c[0x0][0x198], RZ ;  /* 0x000066004b4b7a24 */ /* 0x000fe200078e02ff */
[C---:B-1----:R-:W-:Y:S01]  /*5810*/  LEA R36, P6, R77.reuse, R0, 0x1 ;  /* 0x000000004d247211 */ /* 0x042fe200078c08ff */
[----:B------:R1:W-:Y:S01]  /*5820*/  @P4 STG.E.U16 [R42.64], R28 ;  /* 0x0000001c2a004986 */ /* 0x0003e2000c101506 */
[----:B--2---:R-:W-:Y:S02]  /*5830*/  IMAD R41, R76, c[0x0][0x198], RZ ;  /* 0x000066004c297a24 */ /* 0x004fe400078e02ff */
[----:B------:R-:W-:Y:S01]  /*5840*/  LEA.HI.X.SX32 R37, R77, R44, 0x1, P6 ;  /* 0x0000002c4d257211 */ /* 0x000fe200030f0eff */
[----:B----4-:R2:W-:Y:S01]  /*5850*/  @P1 STG.E.U16 [R34.64], R30 ;  /* 0x0000001e22001986 */ /* 0x0105e2000c101506 */
[----:B------:R-:W-:-:S02]  /*5860*/  LEA R38, P6, R75, R0, 0x1 ;  /* 0x000000004b267211 */ /* 0x000fc400078c08ff */
[----:B------:R-:W-:Y:S01]  /*5870*/  ISETP.LT.AND P1, PT, R76, c[0x0][0x17c], !P0 ;  /* 0x00005f004c007a0c */ /* 0x000fe20004721270 */
[----:B0-----:R0:W-:Y:S01]  /*5880*/  @P3 STG.E.U16 [R36.64], R32 ;  /* 0x0000002024003986 */ /* 0x0011e2000c101506 */
[----:B------:R-:W-:Y:S02]  /*5890*/  PRMT R2, R2, 0x7632, R2 ;  /* 0x0000763202027816 */ /* 0x000fe40000000002 */
[----:B------:R-:W-:Y:S01]  /*58a0*/  LEA.HI.X.SX32 R39, R75, R44, 0x1, P6 ;  /* 0x0000002c4b277211 */ /* 0x000fe200030f0eff */
[C---:B-1----:R-:W-:Y:S01]  /*58b0*/  IMAD R43, R74.reuse, c[0x0][0x198], RZ ;  /* 0x000066004a2b7a24 */ /* 0x042fe200078e02ff */
[C---:B------:R-:W-:Y:S02]  /*58c0*/  LEA R40, P3, R41.reuse, R0, 0x1 ;  /* 0x0000000029287211 */ /* 0x040fe400078608ff */
[----:B------:R-:W-:Y:S01]  /*58d0*/  ISETP.LT.AND P6, PT, R74, c[0x0][0x17c], !P0 ;  /* 0x00005f004a007a0c */ /* 0x000fe200047c1270 */
[----:B------:R-:W-:Y:S01]  /*58e0*/  @P2 STG.E.U16 [R38.64], R2 ;  /* 0x0000000226002986 */ /* 0x000fe2000c101506 */
[----:B------:R-:W-:-:S02]  /*58f0*/  LEA.HI.X.SX32 R41, R41, R44, 0x1, P3 ;  /* 0x0000002c29297211 */ /* 0x000fc400018f0eff */
[----:B------:R-:W-:Y:S02]  /*5900*/  PRMT R20, R4, 0x7632, R20 ;  /* 0x0000763204147816 */ /* 0x000fe40000000014 */
[C---:B------:R-:W-:Y:S01]  /*5910*/  ISETP.LT.AND P2, PT, R45.reuse, c[0x0][0x17c], !P0 ;  /* 0x00005f002d007a0c */ /* 0x040fe20004741270 */
[----:B------:R-:W-:Y:S01]  /*5920*/  IMAD R45, R45, c[0x0][0x198], RZ ;  /* 0x000066002d2d7a24 */ /* 0x000fe200078e02ff */
[C---:B--2---:R-:W-:Y:S01]  /*5930*/  LEA R34, P3, R43.reuse, R0, 0x1 ;  /* 0x000000002b227211 */ /* 0x044fe200078608ff */
[----:B------:R1:W-:Y:S01]  /*5940*/  @P1 STG.E.U16 [R40.64], R20 ;  /* 0x0000001428001986 */ /* 0x0003e2000c101506 */
[----:B------:R-:W-:Y:S02]  /*5950*/  PRMT R10, R10, 0x7632, R10 ;  /* 0x000076320a0a7816 */ /* 0x000fe4000000000a */
[----:B------:R-:W-:Y:S02]  /*5960*/  LEA.HI.X.SX32 R35, R43, R44, 0x1, P3 ;  /* 0x0000002c2b237211 */ /* 0x000fe400018f0eff */
[C---:B------:R-:W-:Y:S01]  /*5970*/  ISETP.LT.AND P1, PT, R53.reuse, c[0x0][0x17c], !P0 ;  /* 0x00005f0035007a0c */ /* 0x040fe20004721270 */
[----:B------:R-:W-:Y:S01]  /*5980*/  IMAD R53, R53, c[0x0][0x198], RZ ;  /* 0x0000660035357a24 */ /* 0x000fe200078e02ff */
[----:B0-----:R-:W-:Y:S01]  /*5990*/  LEA R36, P3, R45, R0, 0x1 ;  /* 0x000000002d247211 */ /* 0x001fe200078608ff */
[----:B------:R0:W-:Y:S01]  /*59a0*/  @P6 STG.E.U16 [R34.64], R10 ;  /* 0x0000000a22006986 */ /* 0x0001e2000c101506 */
[----:B------:R-:W-:-:S02]  /*59b0*/  PRMT R18, R8, 0x7632, R18 ;  /* 0x0000763208127816 */ /* 0x000fc40000000012 */
[----:B------:R-:W-:Y:S01]  /*59c0*/  LEA.HI.X.SX32 R37, R45, R44, 0x1, P3 ;  /* 0x0000002c2d257211 */ /* 0x000fe200018f0eff */
[C---:B-1----:R-:W-:Y:S01]  /*59d0*/  IMAD R41, R48.reuse, c[0x0][0x198], RZ ;  /* 0x0000660030297a24 */ /* 0x042fe200078e02ff */
[C---:B------:R-:W-:Y:S02]  /*59e0*/  LEA R38, P6, R53.reuse, R0, 0x1 ;  /* 0x0000000035267211 */ /* 0x040fe400078c08ff */
[----:B------:R-:W-:Y:S01]  /*59f0*/  ISETP.LT.AND P3, PT, R48, c[0x0][0x17c], !P0 ;  /* 0x00005f0030007a0c */ /* 0x000fe20004761270 */
[----:B------:R1:W-:Y:S01]  /*5a00*/  @P2 STG.E.U16 [R36.64], R18 ;  /* 0x0000001224002986 */ /* 0x0003e2000c101506 */
[----:B------:R-:W-:Y:S02]  /*5a10*/  LEA.HI.X.SX32 R39, R53, R44, 0x1, P6 ;  /* 0x0000002c35277211 */ /* 0x000fe400030f0eff */
[----:B------:R-:W-:Y:S02]  /*5a20*/  PRMT R6, R6, 0x7632, R6 ;  /* 0x0000763206067816 */ /* 0x000fe40000000006 */
[C---:B------:R-:W-:Y:S01]  /*5a30*/  ISETP.LT.AND P2, PT, R49.reuse, c[0x0][0x17c], !P0 ;  /* 0x00005f0031007a0c */ /* 0x040fe20004741270 */
[----:B------:R-:W-:Y:S01]  /*5a40*/  IMAD R49, R49, c[0x0][0x198], RZ ;  /* 0x0000660031317a24 */ /* 0x000fe200078e02ff */
[----:B------:R-:W-:Y:S01]  /*5a50*/  LEA R40, P6, R41, R0, 0x1 ;  /* 0x0000000029287211 */ /* 0x000fe200078c08ff */
[----:B------:R2:W-:Y:S01]  /*5a60*/  @P1 STG.E.U16 [R38.64], R6 ;  /* 0x0000000626001986 */ /* 0x0005e2000c101506 */
[----:B------:R-:W-:-:S02]  /*5a70*/  PRMT R20, R12, 0x7632, R20 ;  /* 0x000076320c147816 */ /* 0x000fc40000000014 */
[----:B------:R-:W-:Y:S02]  /*5a80*/  LEA.HI.X.SX32 R41, R41, R44, 0x1, P6 ;  /* 0x0000002c29297211 */ /* 0x000fe400030f0eff */
[C---:B------:R-:W-:Y:S01]  /*5a90*/  ISETP.LT.AND P1, PT, R57.reuse, c[0x0][0x17c], !P0 ;  /* 0x00005f0039007a0c */ /* 0x040fe20004721270 */
[----:B------:R-:W-:Y:S01]  /*5aa0*/  IMAD R57, R57, c[0x0][0x198], RZ ;  /* 0x0000660039397a24 */ /* 0x000fe200078e02ff */
[C---:B0-----:R-:W-:Y:S01]  /*5ab0*/  LEA R34, P6, R49.reuse, R0, 0x1 ;  /* 0x0000000031227211 */ /* 0x041fe200078c08ff */
[----:B------:R0:W-:Y:S01]  /*5ac0*/  @P3 STG.E.U16 [R40.64], R20 ;  /* 0x0000001428003986 */ /* 0x0001e2000c101506 */
[----:B------:R-:W-:Y:S02]  /*5ad0*/  PRMT R14, R14, 0x7632, R14 ;  /* 0x000076320e0e7816 */ /* 0x000fe4000000000e */
[----:B------:R-:W-:Y:S02]  /*5ae0*/  LEA.HI.X.SX32 R35, R49, R44, 0x1, P6 ;  /* 0x0000002c31237211 */ /* 0x000fe400030f0eff */
[----:B-1----:R-:W-:-:S02]  /*5af0*/  LEA R36, P3, R57, R0, 0x1 ;  /* 0x0000000039247211 */ /* 0x002fc400078608ff */
[C---:B------:R-:W-:Y:S01]  /*5b00*/  ISETP.LT.AND P6, PT, R51.reuse, c[0x0][0x17c], !P0 ;  /* 0x00005f0033007a0c */ /* 0x040fe200047c1270 */
[----:B------:R-:W-:Y:S01]  /*5b10*/  IMAD R51, R51, c[0x0][0x198], RZ ;  /* 0x0000660033337a24 */ /* 0x000fe200078e02ff */
[----:B------:R-:W-:Y:S01]  /*5b20*/  LEA.HI.X.SX32 R37, R57, R44, 0x1, P3 ;  /* 0x0000002c39257211 */ /* 0x000fe200018f0eff */
[----:B------:R1:W-:Y:S01]  /*5b30*/  @P2 STG.E.U16 [R34.64], R14 ;  /* 0x0000000e22002986 */ /* 0x0003e2000c101506 */
[----:B------:R-:W-:Y:S02]  /*5b40*/  PRMT R18, R16, 0x7632, R18 ;  /* 0x0000763210127816 */ /* 0x000fe40000000012 */
[----:B--2---:R-:W-:Y:S02]  /*5b50*/  LEA R38, P3, R51, R0, 0x1 ;  /* 0x0000000033267211 */ /* 0x004fe400078608ff */
[C---:B------:R-:W-:Y:S01]  /*5b60*/  ISETP.LT.AND P2, PT, R47.reuse, c[0x0][0x17c], !P0 ;  /* 0x00005f002f007a0c */ /* 0x040fe20004741270 */
[----:B------:R-:W-:Y:S01]  /*5b70*/  IMAD R47, R47, c[0x0][0x198], RZ ;  /* 0x000066002f2f7a24 */ /* 0x000fe200078e02ff */
[----:B------:R2:W-:Y:S01]  /*5b80*/  @P1 STG.E.U16 [R36.64], R18 ;  /* 0x0000001224001986 */ /* 0x0005e2000c101506 */
[----:B------:R-:W-:-:S02]  /*5b90*/  LEA.HI.X.SX32 R39, R51, R44, 0x1, P3 ;  /* 0x0000002c33277211 */ /* 0x000fc400018f0eff */
[----:B------:R-:W-:Y:S02]  /*5ba0*/  PRMT R2, R18, 0x7632, R2 ;  /* 0x0000763212027816 */ /* 0x000fe40000000002 */
[C---:B------:R-:W-:Y:S01]  /*5bb0*/  ISETP.LT.AND P1, PT, R55.reuse, c[0x0][0x17c], !P0 ;  /* 0x00005f0037007a0c */ /* 0x040fe20004721270 */
[----:B------:R-:W-:Y:S01]  /*5bc0*/  IMAD R55, R55, c[0x0][0x198], RZ ;  /* 0x0000660037377a24 */ /* 0x000fe200078e02ff */
[-C--:B0-----:R-:W-:Y:S01]  /*5bd0*/  LEA R40, P3, R47, R0.reuse, 0x1 ;  /* 0x000000002f287211 */ /* 0x081fe200078608ff */
[----:B------:R0:W-:Y:S01]  /*5be0*/  @P6 STG.E.U16 [R38.64], R2 ;  /* 0x0000000226006986 */ /* 0x0001e2000c101506 */
[----:B------:R-:W-:Y:S02]  /*5bf0*/  PRMT R20, R20, 0x7632, R20 ;  /* 0x0000763214147816 */ /* 0x000fe40000000014 */
[----:B-1----:R-:W-:Y:S01]  /*5c00*/  LEA R34, P6, R55, R0, 0x1 ;  /* 0x0000000037227211 */ /* 0x002fe200078c08ff */
[----:B--2---:R-:W-:Y:S01]  /*5c10*/  IMAD R37, R52, c[0x0][0x198], RZ ;  /* 0x0000660034257a24 */ /* 0x004fe200078e02ff */
[----:B------:R-:W-:-:S02]  /*5c20*/  LEA.HI.X.SX32 R41, R47, R44, 0x1, P3 ;  /* 0x0000002c2f297211 */ /* 0x000fc400018f0eff */
[----:B------:R-:W-:Y:S02]  /*5c30*/  LEA.HI.X.SX32 R35, R55, R44, 0x1, P6 ;  /* 0x0000002c37237211 */ /* 0x000fe400030f0eff */
[----:B------:R-:W-:Y:S01]  /*5c40*/  ISETP.LT.AND P3, PT, R52, c[0x0][0x17c], !P0 ;  /* 0x00005f0034007a0c */ /* 0x000fe20004761270 */
[----:B------:R-:W-:Y:S01]  /*5c50*/  @P2 STG.E.U16 [R40.64], R20 ;  /* 0x0000001428002986 */ /* 0x000fe2000c101506 */
[C---:B------:R-:W-:Y:S01]  /*5c60*/  LEA R36, P6, R37.reuse, R0, 0x1 ;  /* 0x0000000025247211 */ /* 0x040fe200078c08ff */
[C---:B0-----:R-:W-:Y:S01]  /*5c70*/  IMAD R39, R46.reuse, c[0x0][0x198], RZ ;  /* 0x000066002e277a24 */ /* 0x041fe200078e02ff */
[----:B------:R-:W-:Y:S02]  /*5c80*/  ISETP.LT.AND P2, PT, R46, c[0x0][0x17c], !P0 ;  /* 0x00005f002e007a0c */ /* 0x000fe40004741270 */
[----:B------:R-:W-:Y:S02]  /*5c90*/  PRMT R22, R22, 0x7632, R22 ;  /* 0x0000763216167816 */ /* 0x000fe40000000016 */
[----:B------:R-:W-:-:S02]  /*5ca0*/  LEA.HI.X.SX32 R37, R37, R44, 0x1, P6 ;  /* 0x0000002c25257211 */ /* 0x000fc400030f0eff */
[C---:B------:R-:W-:Y:S01]  /*5cb0*/  LEA R38, P6, R39.reuse, R0, 0x1 ;  /* 0x0000000027267211 */ /* 0x040fe200078c08ff */
[----:B------:R0:W-:Y:S01]  /*5cc0*/  @P1 STG.E.U16 [R34.64], R22 ;  /* 0x0000001622001986 */ /* 0x0001e2000c101506 */
[----:B------:R-:W-:Y:S01]  /*5cd0*/  PRMT R18, R24, 0x7632, R18 ;  /* 0x0000763218127816 */ /* 0x000fe20000000012 */
[----:B------:R-:W-:Y:S01]  /*5ce0*/  IMAD R43, R54, c[0x0][0x198], RZ ;  /* 0x00006600362b7a24 */ /* 0x000fe200078e02ff */
[----:B------:R-:W-:Y:S02]  /*5cf0*/  PRMT R26, R26, 0x7632, R26 ;  /* 0x000076321a1a7816 */ /* 0x000fe4000000001a */
[----:B------:R-:W-:Y:S02]  /*5d00*/  LEA.HI.X.SX32 R39, R39, R44, 0x1, P6 ;  /* 0x0000002c27277211 */ /* 0x000fe400030f0eff */
[----:B------:R-:W-:Y:S02]  /*5d10*/  ISETP.LT.AND P1, PT, R54, c[0x0][0x17c], !P0 ;  /* 0x00005f0036007a0c */ /* 0x000fe40004721270 */
[C---:B------:R-:W-:Y:S01]  /*5d20*/  ISETP.LT.AND P6, PT, R58.reuse, c[0x0][0x17c], !P0 ;  /* 0x00005f003a007a0c */ /* 0x040fe200047c1270 */
[----:B0-----:R-:W-:Y:S01]  /*5d30*/  IMAD R35, R58, c[0x0][0x198], RZ ;  /* 0x000066003a237a24 */ /* 0x001fe200078e02ff */
[----:B------:R0:W-:Y:S01]  /*5d40*/  @P3 STG.E.U16 [R36.64], R18 ;  /* 0x0000001224003986 */ /* 0x0001e2000c101506 */
[----:B------:R-:W-:-:S03]  /*5d50*/  LEA R40, P3, R43, R0, 0x1 ;  /* 0x000000002b287211 */ /* 0x000fc600078608ff */
[----:B------:R1:W-:Y:S01]  /*5d60*/  @P2 STG.E.U16 [R38.64], R26 ;  /* 0x0000001a26002986 */ /* 0x0003e2000c101506 */
[----:B------:R-:W-:Y:S02]  /*5d70*/  LEA R34, P2, R35, R0, 0x1 ;  /* 0x0000000023227211 */ /* 0x000fe400078408ff */
[-C--:B------:R-:W-:Y:S02]  /*5d80*/  LEA.HI.X.SX32 R41, R43, R44.reuse, 0x1, P3 ;  /* 0x0000002c2b297211 */ /* 0x080fe400018f0eff */
[----:B------:R-:W-:Y:S01]  /*5d90*/  PRMT R20, R28, 0x7632, R20 ;  /* 0x000076321c147816 */ /* 0x000fe20000000014 */
[----:B------:R-:W-:Y:S01]  /*5da0*/  IMAD R43, R50, c[0x0][0x198], RZ ;  /* 0x00006600322b7a24 */ /* 0x000fe200078e02ff */
[----:B------:R-:W-:Y:S02]  /*5db0*/  LEA.HI.X.SX32 R35, R35, R44, 0x1, P2 ;  /* 0x0000002c23237211 */ /* 0x000fe400010f0eff */
[----:B------:R-:W-:Y:S01]  /*5dc0*/  PRMT R30, R30, 0x7632, R30 ;  /* 0x000076321e1e7816 */ /* 0x000fe2000000001e */
[----:B------:R-:W-:Y:S01]  /*5dd0*/  IMAD.MOV.U32 R2, RZ, RZ, c[0x0][0x198] ;  /* 0x00006600ff027624 */ /* 0x000fe200078e00ff */
[----:B------:R2:W-:Y:S01]  /*5de0*/  @P1 STG.E.U16 [R40.64], R20 ;  /* 0x0000001428001986 */ /* 0x0005e2000c101506 */
[C---:B0-----:R-:W-:Y:S01]  /*5df0*/  IMAD R37, R56.reuse, c[0x0][0x198], RZ ;  /* 0x0000660038257a24 */ /* 0x041fe200078e02ff */
[----:B------:R-:W-:-:S02]  /*5e00*/  ISETP.LT.AND P1, PT, R56, c[0x0][0x17c], !P0 ;  /* 0x00005f0038007a0c */ /* 0x000fc40004721270 */
[----:B------:R0:W-:Y:S01]  /*5e10*/  @P6 STG.E.U16 [R34.64], R30 ;  /* 0x0000001e22006986 */ /* 0x0001e2000c101506 */
[-C--:B-1----:R-:W-:Y:S02]  /*5e20*/  LEA R38, P6, R43, R0.reuse, 0x1 ;  /* 0x000000002b267211 */ /* 0x082fe400078c08ff */
[----:B------:R-:W-:Y:S01]  /*5e30*/  LEA R36, P3, R37, R0, 0x1 ;  /* 0x0000000025247211 */ /* 0x000fe200078608ff */
[----:B--2---:R-:W-:Y:S01]  /*5e40*/  IMAD R41, R2, 0x2, R43 ;  /* 0x0000000202297824 */ /* 0x004fe200078e022b */
[----:B------:R-:W-:Y:S02]  /*5e50*/  LEA.HI.X.SX32 R39, R43, R44, 0x1, P6 ;  /* 0x0000002c2b277211 */ /* 0x000fe400030f0eff */
[----:B------:R-:W-:Y:S01]  /*5e60*/  ISETP.LT.AND P2, PT, R50, c[0x0][0x17c], !P0 ;  /* 0x00005f0032007a0c */ /* 0x000fe20004741270 */
[C---:B0-----:R-:W-:Y:S01]  /*5e70*/  IMAD R35, R2.reuse, 0x2, R41 ;  /* 0x0000000202237824 */ /* 0x041fe200078e0229 */
[----:B------:R-:W-:Y:S02]  /*5e80*/  LEA R40, P6, R41, R0, 0x1 ;  /* 0x0000000029287211 */ /* 0x000fe400078c08ff */
[----:B------:R-:W-:Y:S01]  /*5e90*/  LEA.HI.X.SX32 R37, R37, R44, 0x1, P3 ;  /* 0x0000002c25257211 */ /* 0x000fe200018f0eff */
[----:B------:R-:W-:Y:S01]  /*5ea0*/  IMAD R43, R2, 0x2, R35 ;  /* 0x00000002022b7824 */ /* 0x000fe200078e0223 */
[----:B------:R-:W-:-:S02]  /*5eb0*/  PRMT R18, R32, 0x7632, R18 ;  /* 0x0000763220127816 */ /* 0x000fc40000000012 */
[----:B------:R-:W-:Y:S02]  /*5ec0*/  LEA.HI.X.SX32 R41, R41, R44, 0x1, P6 ;  /* 0x0000002c29297211 */ /* 0x000fe400030f0eff */
[C---:B------:R-:W-:Y:S02]  /*5ed0*/  LEA R34, P6, R35.reuse, R0, 0x1 ;  /* 0x0000000023227211 */ /* 0x040fe400078c08ff */
[----:B------:R-:W-:Y:S01]  /*5ee0*/  ISETP.LT.AND P5, PT, R96, c[0x0][0x17c], !P0 ;  /* 0x00005f0060007a0c */ /* 0x000fe200047a1270 */
[----:B------:R0:W-:Y:S01]  /*5ef0*/  @P1 STG.E.U16 [R36.64], R18 ;  /* 0x0000001224001986 */ /* 0x0001e2000c101506 */
[----:B------:R-:W-:Y:S01]  /*5f00*/  LEA.HI.X.SX32 R35, R35, R44, 0x1, P6 ;  /* 0x0000002c23237211 */ /* 0x000fe200030f0eff */
[----:B------:R-:W-:Y:S01]  /*5f10*/  IMAD R45, R2, 0x2, R43 ;  /* 0x00000002022d7824 */ /* 0x000fe200078e022b */
[----:B------:R-:W-:Y:S01]  /*5f20*/  ISETP.LT.AND P4, PT, R95, c[0x0][0x17c], !P0 ;  /* 0x00005f005f007a0c */ /* 0x000fe20004781270 */
[----:B------:R1:W-:Y:S01]  /*5f30*/  @P2 STG.E.U16 [R38.64], R3 ;  /* 0x0000000326002986 */ /* 0x0003e2000c101506 */
[----:B------:R-:W-:-:S02]  /*5f40*/  ISETP.LT.AND P3, PT, R90, c[0x0][0x17c], !P0 ;  /* 0x00005f005a007a0c */ /* 0x000fc40004761270 */
[----:B0-----:R-:W-:-:S04]  /*5f50*/  LEA R36, P6, R43, R0, 0x1 ;  /* 0x000000002b247211 */ /* 0x001fc800078c08ff */
[----:B------:R-:W-:Y:S01]  /*5f60*/  LEA.HI.X.SX32 R37, R43, R44, 0x1, P6 ;  /* 0x0000002c2b257211 */ /* 0x000fe200030f0eff */
[C---:B------:R-:W-:Y:S01]  /*5f70*/  IMAD R43, R2.reuse, 0x2, R45 ;  /* 0x00000002022b7824 */ /* 0x040fe200078e022d */
[----:B-1----:R-:W-:Y:S01]  /*5f80*/  LEA R38, P6, R45, R0, 0x1 ;  /* 0x000000002d267211 */ /* 0x002fe200078c08ff */
[----:B------:R0:W-:Y:S01]  /*5f90*/  @P5 STG.E.U16 [R40.64], R5 ;  /* 0x0000000528005986 */ /* 0x0001e2000c101506 */
[----:B------:R-:W-:Y:S02]  /*5fa0*/  ISETP.LT.AND P1, PT, R89, c[0x0][0x17c], !P0 ;  /* 0x00005f0059007a0c */ /* 0x000fe40004721270 */
[----:B------:R-:W-:Y:S01]  /*5fb0*/  LEA.HI.X.SX32 R39, R45, R44, 0x1, P6 ;  /* 0x0000002c2d277211 */ /* 0x000fe200030f0eff */
[----:B------:R-:W-:Y:S01]  /*5fc0*/  IMAD R45, R2, 0x2, R43 ;  /* 0x00000002022d7824 */ /* 0x000fe200078e022b */
[----:B------:R1:W-:Y:S01]  /*5fd0*/  @P4 STG.E.U16 [R34.64], R11 ;  /* 0x0000000b22004986 */ /* 0x0003e2000c101506 */
[----:B------:R-:W-:Y:S02]  /*5fe0*/  ISETP.LT.AND P2, PT, R88, c[0x0][0x17c], !P0 ;  /* 0x00005f0058007a0c */ /* 0x000fe40004741270 */
        /* <DEDUP_REMOVED lines=39> */
[----:B0-----:R-:W-:-:S04]  /*6260*/  LEA R40, P6, R43, R0, 0x1 ;  /* 0x000000002b287211 */ /* 0x001fc800078c08ff */
[----:B------:R-:W-:Y:S01]  /*6270*/  LEA.HI.X.SX32 R41, R43, R44, 0x1, P6 ;  /* 0x0000002c2b297211 */ /* 0x000fe200030f0eff */
[----:B------:R-:W-:Y:S01]  /*6280*/  IMAD R43, R2, 0x2, R45 ;  /* 0x00000002022b7824 */ /* 0x000fe200078e022d */
[C---:B-1----:R-:W-:Y:S01]  /*6290*/  LEA R34, P6, R45.reuse, R0, 0x1 ;  /* 0x000000002d227211 */ /* 0x042fe200078c08ff */
[----:B------:R0:W-:Y:S01]  /*62a0*/  @P5 STG.E.U16 [R36.64], R25 ;  /* 0x0000001924005986 */ /* 0x0001e2000c101506 */
[----:B------:R-:W-:Y:S02]  /*62b0*/  ISETP.LT.AND P3, PT, R80, c[0x0][0x17c], !P0 ;  /* 0x00005f0050007a0c */ /* 0x000fe40004761270 */
[----:B------:R-:W-:Y:S01]  /*62c0*/  LEA.HI.X.SX32 R35, R45, R44, 0x1, P6 ;  /* 0x0000002c2d237211 */ /* 0x000fe200030f0eff */
[----:B------:R-:W-:Y:S01]  /*62d0*/  IMAD R45, R2, 0x2, R43 ;  /* 0x00000002022d7824 */ /* 0x000fe200078e022b */
[----:B------:R-:W-:Y:S02]  /*62e0*/  ISETP.LT.AND P1, PT, R79, c[0x0][0x17c], !P0 ;  /* 0x00005f004f007a0c */ /* 0x000fe40004721270 */
[----:B------:R-:W-:Y:S01]  /*62f0*/  ISETP.LT.AND P2, PT, R78, c[0x0][0x17c], !P0 ;  /* 0x00005f004e007a0c */ /* 0x000fe20004741270 */
[----:B------:R1:W-:Y:S01]  /*6300*/  @P4 STG.E.U16 [R38.64], R27 ;  /* 0x0000001b26004986 */ /* 0x0003e2000c101506 */
[----:B0-----:R-:W-:-:S04]  /*6310*/  LEA R36, P6, R43, R0, 0x1 ;  /* 0x000000002b247211 */ /* 0x001fc800078c08ff */
[----:B------:R-:W-:Y:S01]  /*6320*/  LEA.HI.X.SX32 R37, R43, R44, 0x1, P6 ;  /* 0x0000002c2b257211 */ /* 0x000fe200030f0eff */
[----:B------:R-:W-:Y:S01]  /*6330*/  IMAD R43, R2, 0x2, R45 ;  /* 0x00000002022b7824 */ /* 0x000fe200078e022d */
[----:B-1----:R-:W-:Y:S02]  /*6340*/  LEA R38, P6, R45, R0, 0x1 ;  /* 0x000000002d267211 */ /* 0x002fe400078c08ff */
[----:B------:R-:W-:Y:S02]  /*6350*/  ISETP.LT.AND P5, PT, R59, c[0x0][0x17c], !P0 ;  /* 0x00005f003b007a0c */ /* 0x000fe400047a1270 */
[----:B------:R-:W-:Y:S02]  /*6360*/  ISETP.LT.AND P4, PT, R60, c[0x0][0x17c], !P0 ;  /* 0x00005f003c007a0c */ /* 0x000fe40004781270 */
[----:B------:R-:W-:Y:S02]  /*6370*/  LEA.HI.X.SX32 R39, R45, R44, 0x1, P6 ;  /* 0x0000002c2d277211 */ /* 0x000fe400030f0eff */
[----:B------:R-:W-:Y:S01]  /*6380*/  PRMT R19, R3, 0x7632, R19 ;  /* 0x0000763203137816 */ /* 0x000fe20000000013 */
[----:B------:R-:W-:Y:S01]  /*6390*/  IMAD R3, R2, 0x2, R43 ;  /* 0x0000000202037824 */ /* 0x000fe200078e022b */
[----:B------:R-:W-:Y:S01]  /*63a0*/  LEA R4, P6, R43, R0, 0x1 ;  /* 0x000000002b047211 */ /* 0x000fe200078c08ff */
[----:B------:R-:W-:Y:S01]  /*63b0*/  @P3 STG.E.U16 [R40.64], R29 ;  /* 0x0000001d28003986 */ /* 0x000fe2000c101506 */
[----:B------:R-:W-:-:S02]  /*63c0*/  PRMT R6, R5, 0x7632, R6 ;  /* 0x0000763205067816 */ /* 0x000fc40000000006 */
[----:B------:R-:W-:Y:S01]  /*63d0*/  LEA.HI.X.SX32 R5, R43, R44, 0x1, P6 ;  /* 0x0000002c2b057211 */ /* 0x000fe200030f0eff */
[----:B------:R0:W-:Y:S01]  /*63e0*/  @P1 STG.E.U16 [R34.64], R31 ;  /* 0x0000001f22001986 */ /* 0x0001e2000c101506 */
[----:B------:R-:W-:-:S03]  /*63f0*/  ISETP.LT.AND P3, PT, R61, c[0x0][0x17c], !P0 ;  /* 0x00005f003d007a0c */ /* 0x000fc60004761270 */
[----:B------:R1:W-:Y:S01]  /*6400*/  @P2 STG.E.U16 [R36.64], R33 ;  /* 0x0000002124002986 */ /* 0x0003e2000c101506 */
[----:B------:R-:W-:Y:S02]  /*6410*/  ISETP.LT.AND P1, PT, R62, c[0x0][0x17c], !P0 ;  /* 0x00005f003e007a0c */ /* 0x000fe40004721270 */
[----:B0-----:R-:W-:Y:S01]  /*6420*/  LEA R34, P6, R3, R0, 0x1 ;  /* 0x0000000003227211 */ /* 0x001fe200078c08ff */
[----:B-1----:R-:W-:-:S03]  /*6430*/  IMAD R37, R2, 0x2, R3 ;  /* 0x0000000202257824 */ /* 0x002fc600078e0203 */
[----:B------:R-:W-:Y:S01]  /*6440*/  LEA.HI.X.SX32 R35, R3, R44, 0x1, P6 ;  /* 0x0000002c03237211 */ /* 0x000fe200030f0eff */
[----:B------:R-:W-:Y:S01]  /*6450*/  @P5 STG.E.U16 [R38.64], R19 ;  /* 0x0000001326005986 */ /* 0x000fe2000c101506 */
[C---:B------:R-:W-:Y:S01]  /*6460*/  IMAD R3, R2.reuse, 0x2, R37 ;  /* 0x0000000202037824 */ /* 0x040fe200078e0225 */
[----:B------:R-:W-:Y:S02]  /*6470*/  LEA R8, P6, R37, R0, 0x1 ;  /* 0x0000000025087211 */ /* 0x000fe400078c08ff */
[----:B------:R0:W-:Y:S01]  /*6480*/  @P4 STG.E.U16 [R4.64], R6 ;  /* 0x0000000604004986 */ /* 0x0001e2000c101506 */
[----:B------:R-:W-:Y:S01]  /*6490*/  PRMT R17, R11, 0x7632, R17 ;  /* 0x000076320b117816 */ /* 0x000fe20000000011 */
[----:B------:R-:W-:Y:S01]  /*64a0*/  IMAD R11, R2, 0x2, R3 ;  /* 0x00000002020b7824 */ /* 0x000fe200078e0203 */
[----:B------:R-:W-:-:S03]  /*64b0*/  ISETP.LT.AND P2, PT, R63, c[0x0][0x17c], !P0 ;  /* 0x00005f003f007a0c */ /* 0x000fc60004741270 */
[----:B------:R-:W-:Y:S01]  /*64c0*/  @P3 STG.E.U16 [R34.64], R17 ;  /* 0x0000001122003986 */ /* 0x000fe2000c101506 */
[----:B0-----:R-:W-:Y:S02]  /*64d0*/  PRMT R5, R9, 0x7632, R5 ;  /* 0x0000763209057816 */ /* 0x001fe40000000005 */
[----:B------:R-:W-:Y:S02]  /*64e0*/  LEA.HI.X.SX32 R9, R37, R44, 0x1, P6 ;  /* 0x0000002c25097211 */ /* 0x000fe400030f0eff */
[----:B------:R-:W-:-:S03]  /*64f0*/  LEA R4, P6, R3, R0, 0x1 ;  /* 0x0000000003047211 */ /* 0x000fc600078c08ff */
[----:B------:R0:W-:Y:S01]  /*6500*/  @P1 STG.E.U16 [R8.64], R5 ;  /* 0x0000000508001986 */ /* 0x0001e2000c101506 */
[----:B------:R-:W-:Y:S02]  /*6510*/  ISETP.LT.AND P5, PT, R64, c[0x0][0x17c], !P0 ;  /* 0x00005f0040007a0c */ /* 0x000fe400047a1270 */
[----:B------:R-:W-:Y:S02]  /*6520*/  PRMT R12, R7, 0x7632, R12 ;  /* 0x00007632070c7816 */ /* 0x000fe4000000000c */
[----:B------:R-:W-:Y:S02]  /*6530*/  ISETP.LT.AND P4, PT, R65, c[0x0][0x17c], !P0 ;  /* 0x00005f0041007a0c */ /* 0x000fe40004781270 */
[----:B0-----:R-:W-:Y:S01]  /*6540*/  LEA.HI.X.SX32 R5, R3, R44, 0x1, P6 ;  /* 0x0000002c03057211 */ /* 0x001fe200030f0eff */
[----:B------:R-:W-:Y:S01]  /*6550*/  IMAD R3, R2, 0x2, R11 ;  /* 0x0000000202037824 */ /* 0x000fe200078e020b */
[----:B------:R-:W-:-:S03]  /*6560*/  LEA R6, P6, R11, R0, 0x1 ;  /* 0x000000000b067211 */ /* 0x000fc600078c08ff */
[C---:B------:R-:W-:Y:S01]  /*6570*/  IMAD R9, R2.reuse, 0x2, R3 ;  /* 0x0000000202097824 */ /* 0x040fe200078e0203 */
[----:B------:R-:W-:Y:S02]  /*6580*/  LEA.HI.X.SX32 R7, R11, R44, 0x1, P6 ;  /* 0x0000002c0b077211 */ /* 0x000fe400030f0eff */
[----:B------:R-:W-:Y:S02]  /*6590*/  LEA R10, P6, R3, R0, 0x1 ;  /* 0x00000000030a7211 */ /* 0x000fe400078c08ff */
[----:B------:R-:W-:Y:S02]  /*65a0*/  PRMT R13, R13, 0x7632, R13 ;  /* 0x000076320d0d7816 */ /* 0x000fe4000000000d */
[----:B------:R-:W-:Y:S01]  /*65b0*/  LEA.HI.X.SX32 R11, R3, R44, 0x1, P6 ;  /* 0x0000002c030b7211 */ /* 0x000fe200030f0eff */
[----:B------:R-:W-:Y:S01]  /*65c0*/  IMAD R3, R2, 0x2, R9 ;  /* 0x0000000202037824 */ /* 0x000fe200078e0209 */
[----:B------:R-:W-:Y:S01]  /*65d0*/  LEA R8, P6, R9, R0, 0x1 ;  /* 0x0000000009087211 */ /* 0x000fe200078c08ff */
[----:B------:R0:W-:Y:S01]  /*65e0*/  @P2 STG.E.U16 [R4.64], R12 ;  /* 0x0000000c04002986 */ /* 0x0001e2000c101506 */
[----:B------:R-:W-:-:S02]  /*65f0*/  ISETP.LT.AND P3, PT, R66, c[0x0][0x17c], !P0 ;  /* 0x00005f0042007a0c */ /* 0x000fc40004761270 */
[----:B------:R-:W-:Y:S01]  /*6600*/  LEA.HI.X.SX32 R9, R9, R44, 0x1, P6 ;  /* 0x0000002c09097211 */ /* 0x000fe200030f0eff */
[----:B------:R1:W-:Y:S01]  /*6610*/  @P5 STG.E.U16 [R6.64], R13 ;  /* 0x0000000d06005986 */ /* 0x0003e2000c101506 */
[----:B------:R-:W-:Y:S02]  /*6620*/  ISETP.LT.AND P1, PT, R67, c[0x0][0x17c], !P0 ;  /* 0x00005f0043007a0c */ /* 0x000fe40004721270 */
[----:B0-----:R-:W-:Y:S02]  /*6630*/  PRMT R5, R15, 0x7632, R5 ;  /* 0x000076320f057816 */ /* 0x001fe40000000005 */
[----:B------:R-:W-:Y:S01]  /*6640*/  LEA R4, P6, R3, R0, 0x1 ;  /* 0x0000000003047211 */ /* 0x000fe200078c08ff */
[----:B-1----:R-:W-:Y:S02]  /*6650*/  IMAD R7, R2, 0x2, R3 ;  /* 0x0000000202077824 */ /* 0x002fe400078e0203 */
[----:B------:R0:W-:Y:S01]  /*6660*/  @P4 STG.E.U16 [R10.64], R5 ;  /* 0x000000050a004986 */ /* 0x0001e2000c101506 */
[----:B------:R-:W-:-:S02]  /*6670*/  PRMT R17, R17, 0x7632, R17 ;  /* 0x0000763211117816 */ /* 0x000fc40000000011 */
[----:B------:R-:W-:Y:S02]  /*6680*/  PRMT R19, R19, 0x7632, R19 ;  /* 0x0000763213137816 */ /* 0x000fe40000000013 */
[----:B------:R-:W-:Y:S02]  /*6690*/  ISETP.LT.AND P2, PT, R68, c[0x0][0x17c], !P0 ;  /* 0x00005f0044007a0c */ /* 0x000fe40004741270 */
[----:B0-----:R-:W-:Y:S01]  /*66a0*/  LEA.HI.X.SX32 R5, R3, R44, 0x1, P6 ;  /* 0x0000002c03057211 */ /* 0x001fe200030f0eff */
[----:B------:R-:W-:-:S04]  /*66b0*/  IMAD R3, R2, 0x2, R7 ;  /* 0x0000000202037824 */ /* 0x000fc800078e0207 */
[C---:B------:R-:W-:Y:S01]  /*66c0*/  IMAD R11, R2.reuse, 0x2, R3 ;  /* 0x00000002020b7824 */ /* 0x040fe200078e0203 */
[----:B------:R0:W-:Y:S01]  /*66d0*/  @P3 STG.E.U16 [R8.64], R17 ;  /* 0x0000001108003986 */ /* 0x0001e2000c101506 */
[C---:B------:R-:W-:Y:S02]  /*66e0*/  LEA R6, P6, R7.reuse, R0, 0x1 ;  /* 0x0000000007067211 */ /* 0x040fe400078c08ff */
[C---:B------:R-:W-:Y:S01]  /*66f0*/  IMAD R13, R2.reuse, 0x2, R11 ;  /* 0x00000002020d7824 */ /* 0x040fe200078e020b */
[----:B------:R1:W-:Y:S01]  /*6700*/  @P1 STG.E.U16 [R4.64], R19 ;  /* 0x0000001304001986 */ /* 0x0003e2000c101506 */
[----:B------:R-:W-:Y:S02]  /*6710*/  LEA.HI.X.SX32 R7, R7, R44, 0x1, P6 ;  /* 0x0000002c07077211 */ /* 0x000fe400030f0eff */
[----:B------:R-:W-:Y:S01]  /*6720*/  IMAD R15, R2, 0x2, R13 ;  /* 0x00000002020f7824 */ /* 0x000fe200078e020d */
[----:B------:R-:W-:Y:S02]  /*6730*/  PRMT R21, R21, 0x7632, R21 ;  /* 0x0000763215157816 */ /* 0x000fe40000000015 */
[----:B0-----:R-:W-:-:S04]  /*6740*/  LEA R8, P1, R3, R0, 0x1 ;  /* 0x0000000003087211 */ /* 0x001fc800078208ff */
[----:B------:R-:W-:Y:S01]  /*6750*/  LEA.HI.X.SX32 R9, R3, R44, 0x1, P1 ;  /* 0x0000002c03097211 */ /* 0x000fe200008f0eff */
[C---:B------:R-:W-:Y:S01]  /*6760*/  IMAD R3, R2.reuse, 0x2, R15 ;  /* 0x0000000202037824 */ /* 0x040fe200078e020f */
[----:B------:R0:W-:Y:S01]  /*6770*/  @P2 STG.E.U16 [R6.64], R21 ;  /* 0x0000001506002986 */ /* 0x0001e2000c101506 */
[-C--:B------:R-:W-:Y:S02]  /*6780*/  LEA R10, P2, R11, R0.reuse, 0x1 ;  /* 0x000000000b0a7211 */ /* 0x080fe400078408ff */
[----:B------:R-:W-:Y:S01]  /*6790*/  IMAD R17, R2, 0x2, R3 ;  /* 0x0000000202117824 */ /* 0x000fe200078e0203 */
[----:B------:R-:W-:Y:S02]  /*67a0*/  LEA R2, P1, R3, R0, 0x1 ;  /* 0x0000000003027211 */ /* 0x000fe400078208ff */
[----:B------:R-:W-:Y:S02]  /*67b0*/  ISETP.LT.AND P5, PT, R69, c[0x0][0x17c], !P0 ;  /* 0x00005f0045007a0c */ /* 0x000fe400047a1270 */
[----:B------:R-:W-:-:S02]  /*67c0*/  ISETP.LT.AND P4, PT, R70, c[0x0][0x17c], !P0 ;  /* 0x00005f0046007a0c */ /* 0x000fc40004781270 */
[----:B------:R-:W-:Y:S02]  /*67d0*/  ISETP.LT.AND P3, PT, R71, c[0x0][0x17c], !P0 ;  /* 0x00005f0047007a0c */ /* 0x000fe40004761270 */
[----:B------:R-:W-:Y:S02]  /*67e0*/  LEA R12, P6, R13, R0, 0x1 ;  /* 0x000000000d0c7211 */ /* 0x000fe400078c08ff */
[-C--:B------:R-:W-:Y:S02]  /*67f0*/  LEA.HI.X.SX32 R11, R11, R44.reuse, 0x1, P2 ;  /* 0x0000002c0b0b7211 */ /* 0x080fe400010f0eff */
[----:B------:R-:W-:Y:S02]  /*6800*/  ISETP.LT.AND P2, PT, R72, c[0x0][0x17c], !P0 ;  /* 0x00005f0048007a0c */ /* 0x000fe40004741270 */
[----:B------:R-:W-:Y:S02]  /*6810*/  LEA.HI.X.SX32 R3, R3, R44, 0x1, P1 ;  /* 0x0000002c03037211 */ /* 0x000fe400008f0eff */
[----:B------:R-:W-:-:S02]  /*6820*/  ISETP.LT.AND P1, PT, R91, c[0x0][0x17c], !P0 ;  /* 0x00005f005b007a0c */ /* 0x000fc40004721270 */
[----:B------:R-:W-:Y:S02]  /*6830*/  ISETP.LT.AND P0, PT, R73, c[0x0][0x17c], !P0 ;  /* 0x00005f0049007a0c */ /* 0x000fe40004701270 */
[----:B------:R-:W-:Y:S02]  /*6840*/  LEA.HI.X.SX32 R13, R13, R44, 0x1, P6 ;  /* 0x0000002c0d0d7211 */ /* 0x000fe400030f0eff */
[----:B-1----:R-:W-:Y:S02]  /*6850*/  LEA R4, P6, R15, R0, 0x1 ;  /* 0x000000000f047211 */ /* 0x002fe400078c08ff */
[----:B------:R-:W-:Y:S02]  /*6860*/  PRMT R23, R23, 0x7632, R23 ;  /* 0x0000763217177816 */ /* 0x000fe40000000017 */
[----:B------:R-:W-:Y:S02]  /*6870*/  PRMT R25, R25, 0x7632, R25 ;  /* 0x0000763219197816 */ /* 0x000fe40000000019 */
[----:B------:R-:W-:-:S02]  /*6880*/  PRMT R27, R27, 0x7632, R27 ;  /* 0x000076321b1b7816 */ /* 0x000fc4000000001b */
[----:B------:R-:W-:Y:S02]  /*6890*/  LEA.HI.X.SX32 R5, R15, R44, 0x1, P6 ;  /* 0x0000002c0f057211 */ /* 0x000fe400030f0eff */
[----:B------:R-:W-:Y:S01]  /*68a0*/  PRMT R29, R29, 0x7632, R29 ;  /* 0x000076321d1d7816 */ /* 0x000fe2000000001d */
[----:B------:R1:W-:Y:S01]  /*68b0*/  @P5 STG.E.U16 [R8.64], R23 ;  /* 0x0000001708005986 */ /* 0x0003e2000c101506 */
[----:B------:R-:W-:-:S03]  /*68c0*/  PRMT R31, R31, 0x7632, R31 ;  /* 0x000076321f1f7816 */ /* 0x000fc6000000001f */
[----:B------:R1:W-:Y:S01]  /*68d0*/  @P4 STG.E.U16 [R10.64], R25 ;  /* 0x000000190a004986 */ /* 0x0003e2000c101506 */
[----:B0-----:R-:W-:-:S03]  /*68e0*/  LEA R6, P6, R17, R0, 0x1 ;  /* 0x0000000011067211 */ /* 0x001fc600078c08ff */
[----:B------:R1:W-:Y:S04]  /*68f0*/  @P3 STG.E.U16 [R12.64], R27 ;  /* 0x0000001b0c003986 */ /* 0x0003e8000c101506 */
[----:B------:R1:W-:Y:S01]  /*6900*/  @P2 STG.E.U16 [R4.64], R29 ;  /* 0x0000001d04002986 */ /* 0x0003e2000c101506 */
[----:B------:R-:W-:-:S03]  /*6910*/  LEA.HI.X.SX32 R7, R17, R44, 0x1, P6 ;  /* 0x0000002c11077211 */ /* 0x000fc600030f0eff */
[----:B------:R1:W-:Y:S01]  /*6920*/  @P1 STG.E.U16 [R2.64], R31 ;  /* 0x0000001f02001986 */ /* 0x0003e2000c101506 */
[----:B------:R-:W-:Y:S05]  /*6930*/  @!P0 EXIT ;  /* 0x000000000000894d */ /* 0x000fea0003800000 */
[----:B-1----:R-:W-:-:S05]  /*6940*/  PRMT R3, R33, 0x7632, R3 ;  /* 0x0000763221037816 */ /* 0x002fca0000000003 */
[----:B------:R-:W-:Y:S01]  /*6950*/  STG.E.U16 [R6.64], R3 ;  /* 0x0000000306007986 */ /* 0x000fe2000c101506 */
[----:B------:R-:W-:Y:S05]  /*6960*/  EXIT ;  /* 0x000000000000794d */ /* 0x000fea0003800000 */
.L_x_4:
[----:B------:R-:W-:-:S00]  /*6970*/  BRA `(.L_x_4) ;  /* 0xfffffff000007947 */ /* 0x000fc0000383ffff */
[----:B------:R-:W-:-:S00]  /*6980*/  NOP ;  /* 0x0000000000007918 */ /* 0x000fc00000000000 */
[----:B------:R-:W-:-:S00]  /*6990*/  NOP ;  /* 0x0000000000007918 */ /* 0x000fc00000000000 */
[----:B------:R-:W-:-:S00]  /*69a0*/  NOP ;  /* 0x0000000000007918 */ /* 0x000fc00000000000 */
[----:B------:R-:W-:-:S00]  /*69b0*/  NOP ;  /* 0x0000000000007918 */ /* 0x000fc00000000000 */
[----:B------:R-:W-:-:S00]  /*69c0*/  NOP ;  /* 0x0000000000007918 */ /* 0x000fc00000000000 */
[----:B------:R-:W-:-:S00]  /*69d0*/  NOP ;  /* 0x0000000000007918 */ /* 0x000fc00000000000 */
[----:B------:R-:W-:-:S00]  /*69e0*/  NOP ;  /* 0x0000000000007918 */ /* 0x000fc00000000000 */
[----:B------:R-:W-:-:S00]  /*69f0*/  NOP ;  /* 0x0000000000007918 */ /* 0x000fc00000000000 */
.L_x_5:


//--------------------- .nv.shared.matmul_kernel  --------------------------
	.section	.nv.shared.matmul_kernel,"aw",@nobits
	.sectionflags	@""
	.align	16
